def attn_fwd(
    Q,
    K,
    V,
    Out,
    Lse,
    sm_scale,
    stride_qz,
    stride_qh,
    stride_qm,
    stride_qk,
    stride_kz,
    stride_kh,
    stride_kn,
    stride_kk,
    stride_vz,
    stride_vh,
    stride_vn,
    stride_vk,
    stride_oz,
    stride_oh,
    stride_om,
    stride_ok,
    seqlen_q,
    seqlen_k,
    BLOCK_M: tl.constexpr,
    BLOCK_N: tl.constexpr,
    HEAD_DIM: tl.constexpr,
    CAUSAL: tl.constexpr,
):
    start_m = tl.program_id(0)
    off_hz = tl.program_id(1)
    q_off = off_hz * stride_qh
    k_off = off_hz * stride_kh
    v_off = off_hz * stride_vh
    offs_m = start_m * BLOCK_M + tl.arange(0, BLOCK_M)
    offs_d = tl.arange(0, HEAD_DIM)
    offs_n = tl.arange(0, BLOCK_N)
    q_ptrs = Q + q_off + offs_m[:, None] * stride_qm + offs_d[None, :] * stride_qk
    k_ptrs = K + k_off + offs_d[:, None] * stride_kk + offs_n[None, :] * stride_kn
    v_ptrs = V + v_off + offs_n[:, None] * stride_vn + offs_d[None, :] * stride_vk
    m_i = tl.full([BLOCK_M], float("-inf"), dtype=tl.float32)
    l_i = tl.zeros([BLOCK_M], dtype=tl.float32) + 1.0
    acc = tl.zeros([BLOCK_M, HEAD_DIM], dtype=tl.float32)
    q = tl.load(q_ptrs)
    acc, l_i, m_i = _attn_fwd_inner(
        acc,
        l_i,
        m_i,
        q,
        k_ptrs,
        v_ptrs,
        sm_scale,
        stride_kn,
        stride_vn,
        start_m,
        seqlen_k,
        BLOCK_M,
        BLOCK_N,
        HEAD_DIM,
        CAUSAL,
    )
    acc = acc / l_i[:, None]
    lse = m_i + tl.math.log2(l_i) / 1.4426950408889634
    o_ptrs = (
        Out
        + off_hz * stride_oh
        + offs_m[:, None] * stride_om
        + offs_d[None, :] * stride_ok
    )
    tl.store(o_ptrs, acc.to(Out.dtype.element_ty))
    tl.store(Lse + off_hz * seqlen_q + offs_m, lse)

# config = {"BLOCK_M": 256, "BLOCK_N": 128, "HEAD_DIM": 16, "arch": "sm_80", "causal": false, "dtype": "bf16", "num_stages": 2, "num_warps": 8}
# arch = sm_80


// ===== COMPILED SASS (sm_80) =====

	.target	sm_80

	.elftype	@"ET_EXEC"


//--------------------- .note.nv.tkinfo           --------------------------
	.section	.note.nv.tkinfo,"",@"SHT_NOTE"
	.sectionflags	@"SHF_NOTE_NV_TKINFO"
	.tkinfo
        /*0018*/ 	.word	0x00000002
        /*0030*/ 	.string	""
        /*0030*/ 	.string	"ptxas"
        /*0030*/ 	.string	"Cuda compilation tools, release 13.0, V13.0.88"
        /*0030*/ 	.string	"Build cuda_13.0.r13.0/compiler.36424714_0"
        /*0030*/ 	.string	"-v  -suppress-debug-info  -lineinfo  -arch sm_80 "



//--------------------- .note.nv.cuinfo           --------------------------
	.section	.note.nv.cuinfo,"",@"SHT_NOTE"
	.sectionflags	@"SHF_NOTE_NV_CUINFO"
        /*0018*/ 	.short	0x0002
        /*001a*/ 	.short	0x0050
        /*001c*/ 	.short	0x0082
	.zero		2


//--------------------- .nv.info                  --------------------------
	.section	.nv.info,"",@"SHT_CUDA_INFO"
	.align	4


	//----- nvinfo : EIATTR_REGCOUNT
	.align		4
        /*0000*/ 	.byte	0x04, 0x2f
        /*0002*/ 	.short	(.L_2 - .L_1)
	.align		4
.L_1:
        /*0004*/ 	.word	index@(attn_fwd)
        /*0008*/ 	.word	0x000000ec


	//----- nvinfo : EIATTR_FRAME_SIZE
	.align		4
.L_2:
        /*000c*/ 	.byte	0x04, 0x11
        /*000e*/ 	.short	(.L_4 - .L_3)
	.align		4
.L_3:
        /*0010*/ 	.word	index@(attn_fwd)
        /*0014*/ 	.word	0x00000000


	//----- nvinfo : EIATTR_MIN_STACK_SIZE
	.align		4
.L_4:
        /*0018*/ 	.byte	0x04, 0x12
        /*001a*/ 	.short	(.L_6 - .L_5)
	.align		4
.L_5:
        /*001c*/ 	.word	index@(attn_fwd)
        /*0020*/ 	.word	0x00000000
.L_6:


//--------------------- .nv.info.attn_fwd         --------------------------
	.section	.nv.info.attn_fwd,"",@"SHT_CUDA_INFO"
	.sectionflags	@""
	.align	4


	//----- nvinfo : EIATTR_CUDA_API_VERSION
	.align		4
        /*0000*/ 	.byte	0x04, 0x37
        /*0002*/ 	.short	(.L_8 - .L_7)
.L_7:
        /*0004*/ 	.word	0x00000082


	//----- nvinfo : EIATTR_SW2861232_WAR
	.align		4
.L_8:
        /*0008*/ 	.byte	0x01, 0x35
	.zero		2


	//----- nvinfo : EIATTR_PARAM_CBANK
	.align		4
        /*000c*/ 	.byte	0x04, 0x0a
        /*000e*/ 	.short	(.L_10 - .L_9)
	.align		4
.L_9:
        /*0010*/ 	.word	index@(.nv.constant0.attn_fwd)
        /*0014*/ 	.short	0x0160
        /*0016*/ 	.short	0x0088


	//----- nvinfo : EIATTR_CBANK_PARAM_SIZE
	.align		4
.L_10:
        /*0018*/ 	.byte	0x03, 0x19
        /*001a*/ 	.short	0x0088


	//----- nvinfo : EIATTR_KPARAM_INFO
	.align		4
        /*001c*/ 	.byte	0x04, 0x17
        /*001e*/ 	.short	(.L_12 - .L_11)
.L_11:
        /*0020*/ 	.word	0x00000000
        /*0024*/ 	.short	0x0019
        /*0026*/ 	.short	0x0080
        /*0028*/ 	.byte	0x00, 0xf4, 0x21, 0x00


	//----- nvinfo : EIATTR_KPARAM_INFO
	.align		4
.L_12:
        /*002c*/ 	.byte	0x04, 0x17
        /*002e*/ 	.short	(.L_14 - .L_13)
.L_13:
        /*0030*/ 	.word	0x00000000
        /*0034*/ 	.short	0x0018
        /*0036*/ 	.short	0x0078
        /*0038*/ 	.byte	0x00, 0xf4, 0x21, 0x00


	//----- nvinfo : EIATTR_KPARAM_INFO
	.align		4
.L_14:
        /*003c*/ 	.byte	0x04, 0x17
        /*003e*/ 	.short	(.L_16 - .L_15)
.L_15:
        /*0040*/ 	.word	0x00000000
        /*0044*/ 	.short	0x0017
        /*0046*/ 	.short	0x0070
        /*0048*/ 	.byte	0x00, 0xf0, 0x11, 0x00


	//----- nvinfo : EIATTR_KPARAM_INFO
	.align		4
.L_16:
        /*004c*/ 	.byte	0x04, 0x17
        /*004e*/ 	.short	(.L_18 - .L_17)
.L_17:
        /*0050*/ 	.word	0x00000000
        /*0054*/ 	.short	0x0016
        /*0056*/ 	.short	0x006c
        /*0058*/ 	.byte	0x00, 0xf0, 0x11, 0x00


	//----- nvinfo : EIATTR_KPARAM_INFO
	.align		4
.L_18:
        /*005c*/ 	.byte	0x04, 0x17
        /*005e*/ 	.short	(.L_20 - .L_19)
.L_19:
        /*0060*/ 	.word	0x00000000
        /*0064*/ 	.short	0x0015
        /*0066*/ 	.short	0x0068
        /*0068*/ 	.byte	0x00, 0xf0, 0x11, 0x00


	//----- nvinfo : EIATTR_KPARAM_INFO
	.align		4
.L_20:
        /*006c*/ 	.byte	0x04, 0x17
        /*006e*/ 	.short	(.L_22 - .L_21)
.L_21:
        /*0070*/ 	.word	0x00000000
        /*0074*/ 	.short	0x0014
        /*0076*/ 	.short	0x0064
        /*0078*/ 	.byte	0x00, 0xf0, 0x11, 0x00


	//----- nvinfo : EIATTR_KPARAM_INFO
	.align		4
.L_22:
        /*007c*/ 	.byte	0x04, 0x17
        /*007e*/ 	.short	(.L_24 - .L_23)
.L_23:
        /*0080*/ 	.word	0x00000000
        /*0084*/ 	.short	0x0013
        /*0086*/ 	.short	0x0060
        /*0088*/ 	.byte	0x00, 0xf0, 0x11, 0x00


	//----- nvinfo : EIATTR_KPARAM_INFO
	.align		4
.L_24:
        /*008c*/ 	.byte	0x04, 0x17
        /*008e*/ 	.short	(.L_26 - .L_25)
.L_25:
        /*0090*/ 	.word	0x00000000
        /*0094*/ 	.short	0x0012
        /*0096*/ 	.short	0x005c
        /*0098*/ 	.byte	0x00, 0xf0, 0x11, 0x00


	//----- nvinfo : EIATTR_KPARAM_INFO
	.align		4
.L_26:
        /*009c*/ 	.byte	0x04, 0x17
        /*009e*/ 	.short	(.L_28 - .L_27)
.L_27:
        /*00a0*/ 	.word	0x00000000
        /*00a4*/ 	.short	0x0011
        /*00a6*/ 	.short	0x0058
        /*00a8*/ 	.byte	0x00, 0xf0, 0x11, 0x00


	//----- nvinfo : EIATTR_KPARAM_INFO
	.align		4
.L_28:
        /*00ac*/ 	.byte	0x04, 0x17
        /*00ae*/ 	.short	(.L_30 - .L_29)
.L_29:
        /*00b0*/ 	.word	0x00000000
        /*00b4*/ 	.short	0x0010
        /*00b6*/ 	.short	0x0054
        /*00b8*/ 	.byte	0x00, 0xf0, 0x11, 0x00


	//----- nvinfo : EIATTR_KPARAM_INFO
	.align		4
.L_30:
        /*00bc*/ 	.byte	0x04, 0x17
        /*00be*/ 	.short	(.L_32 - .L_31)
.L_31:
        /*00c0*/ 	.word	0x00000000
        /*00c4*/ 	.short	0x000f
        /*00c6*/ 	.short	0x0050
        /*00c8*/ 	.byte	0x00, 0xf0, 0x11, 0x00


	//----- nvinfo : EIATTR_KPARAM_INFO
	.align		4
.L_32:
        /*00cc*/ 	.byte	0x04, 0x17
        /*00ce*/ 	.short	(.L_34 - .L_33)
.L_33:
        /*00d0*/ 	.word	0x00000000
        /*00d4*/ 	.short	0x000e
        /*00d6*/ 	.short	0x004c
        /*00d8*/ 	.byte	0x00, 0xf0, 0x11, 0x00


	//----- nvinfo : EIATTR_KPARAM_INFO
	.align		4
.L_34:
        /*00dc*/ 	.byte	0x04, 0x17
        /*00de*/ 	.short	(.L_36 - .L_35)
.L_35:
        /*00e0*/ 	.word	0x00000000
        /*00e4*/ 	.short	0x000d
        /*00e6*/ 	.short	0x0048
        /*00e8*/ 	.byte	0x00, 0xf0, 0x11, 0x00


	//----- nvinfo : EIATTR_KPARAM_INFO
	.align		4
.L_36:
        /*00ec*/ 	.byte	0x04, 0x17
        /*00ee*/ 	.short	(.L_38 - .L_37)
.L_37:
        /*00f0*/ 	.word	0x00000000
        /*00f4*/ 	.short	0x000c
        /*00f6*/ 	.short	0x0044
        /*00f8*/ 	.byte	0x00, 0xf0, 0x11, 0x00


	//----- nvinfo : EIATTR_KPARAM_INFO
	.align		4
.L_38:
        /*00fc*/ 	.byte	0x04, 0x17
        /*00fe*/ 	.short	(.L_40 - .L_39)
.L_39:
        /*0100*/ 	.word	0x00000000
        /*0104*/ 	.short	0x000b
        /*0106*/ 	.short	0x0040
        /*0108*/ 	.byte	0x00, 0xf0, 0x11, 0x00


	//----- nvinfo : EIATTR_KPARAM_INFO
	.align		4
.L_40:
        /*010c*/ 	.byte	0x04, 0x17
        /*010e*/ 	.short	(.L_42 - .L_41)
.L_41:
        /*0110*/ 	.word	0x00000000
        /*0114*/ 	.short	0x000a
        /*0116*/ 	.short	0x003c
        /*0118*/ 	.byte	0x00, 0xf0, 0x11, 0x00


	//----- nvinfo : EIATTR_KPARAM_INFO
	.align		4
.L_42:
        /*011c*/ 	.byte	0x04, 0x17
        /*011e*/ 	.short	(.L_44 - .L_43)
.L_43:
        /*0120*/ 	.word	0x00000000
        /*0124*/ 	.short	0x0009
        /*0126*/ 	.short	0x0038
        /*0128*/ 	.byte	0x00, 0xf0, 0x11, 0x00


	//----- nvinfo : EIATTR_KPARAM_INFO
	.align		4
.L_44:
        /*012c*/ 	.byte	0x04, 0x17
        /*012e*/ 	.short	(.L_46 - .L_45)
.L_45:
        /*0130*/ 	.word	0x00000000
        /*0134*/ 	.short	0x0008
        /*0136*/ 	.short	0x0034
        /*0138*/ 	.byte	0x00, 0xf0, 0x11, 0x00


	//----- nvinfo : EIATTR_KPARAM_INFO
	.align		4
.L_46:
        /*013c*/ 	.byte	0x04, 0x17
        /*013e*/ 	.short	(.L_48 - .L_47)
.L_47:
        /*0140*/ 	.word	0x00000000
        /*0144*/ 	.short	0x0007
        /*0146*/ 	.short	0x0030
        /*0148*/ 	.byte	0x00, 0xf0, 0x11, 0x00


	//----- nvinfo : EIATTR_KPARAM_INFO
	.align		4
.L_48:
        /*014c*/ 	.byte	0x04, 0x17
        /*014e*/ 	.short	(.L_50 - .L_49)
.L_49:
        /*0150*/ 	.word	0x00000000
        /*0154*/ 	.short	0x0006
        /*0156*/ 	.short	0x002c
        /*0158*/ 	.byte	0x00, 0xf0, 0x11, 0x00


	//----- nvinfo : EIATTR_KPARAM_INFO
	.align		4
.L_50:
        /*015c*/ 	.byte	0x04, 0x17
        /*015e*/ 	.short	(.L_52 - .L_51)
.L_51:
        /*0160*/ 	.word	0x00000000
        /*0164*/ 	.short	0x0005
        /*0166*/ 	.short	0x0028
        /*0168*/ 	.byte	0x00, 0xf0, 0x11, 0x00


	//----- nvinfo : EIATTR_KPARAM_INFO
	.align		4
.L_52:
        /*016c*/ 	.byte	0x04, 0x17
        /*016e*/ 	.short	(.L_54 - .L_53)
.L_53:
        /*0170*/ 	.word	0x00000000
        /*0174*/ 	.short	0x0004
        /*0176*/ 	.short	0x0020
        /*0178*/ 	.byte	0x00, 0xf4, 0x21, 0x00


	//----- nvinfo : EIATTR_KPARAM_INFO
	.align		4
.L_54:
        /*017c*/ 	.byte	0x04, 0x17
        /*017e*/ 	.short	(.L_56 - .L_55)
.L_55:
        /*0180*/ 	.word	0x00000000
        /*0184*/ 	.short	0x0003
        /*0186*/ 	.short	0x0018
        /*0188*/ 	.byte	0x00, 0xf4, 0x21, 0x00


	//----- nvinfo : EIATTR_KPARAM_INFO
	.align		4
.L_56:
        /*018c*/ 	.byte	0x04, 0x17
        /*018e*/ 	.short	(.L_58 - .L_57)
.L_57:
        /*0190*/ 	.word	0x00000000
        /*0194*/ 	.short	0x0002
        /*0196*/ 	.short	0x0010
        /*0198*/ 	.byte	0x00, 0xf4, 0x21, 0x00


	//----- nvinfo : EIATTR_KPARAM_INFO
	.align		4
.L_58:
        /*019c*/ 	.byte	0x04, 0x17
        /*019e*/ 	.short	(.L_60 - .L_59)
.L_59:
        /*01a0*/ 	.word	0x00000000
        /*01a4*/ 	.short	0x0001
        /*01a6*/ 	.short	0x0008
        /*01a8*/ 	.byte	0x00, 0xf4, 0x21, 0x00


	//----- nvinfo : EIATTR_KPARAM_INFO
	.align		4
.L_60:
        /*01ac*/ 	.byte	0x04, 0x17
        /*01ae*/ 	.short	(.L_62 - .L_61)
.L_61:
        /*01b0*/ 	.word	0x00000000
        /*01b4*/ 	.short	0x0000
        /*01b6*/ 	.short	0x0000
        /*01b8*/ 	.byte	0x00, 0xf4, 0x21, 0x00


	//----- nvinfo : EIATTR_MAXREG_COUNT
	.align		4
.L_62:
        /*01bc*/ 	.byte	0x03, 0x1b
        /*01be*/ 	.short	0x00ff


	//----- nvinfo : EIATTR_NUM_BARRIERS
	.align		4
        /*01c0*/ 	.byte	0x02, 0x4c
        /*01c2*/ 	.byte	0x01
	.zero		1


	//----- nvinfo : EIATTR_MERCURY_ISA_VERSION
	.align		4
        /*01c4*/ 	.byte	0x03, 0x5f
        /*01c6*/ 	.short	0x0000


	//----- nvinfo : EIATTR_COOP_GROUP_MASK_REGIDS
	.align		4
        /*01c8*/ 	.byte	0x04, 0x29
        /*01ca*/ 	.short	(.L_64 - .L_63)


	//   ....[0]....
.L_63:
        /*01cc*/ 	.word	0xffffffff


	//   ....[1]....
        /*01d0*/ 	.word	0xffffffff


	//   ....[2]....
        /*01d4*/ 	.word	0xffffffff


	//   ....[3]....
        /*01d8*/ 	.word	0xffffffff


	//   ....[4]....
        /*01dc*/ 	.word	0xffffffff


	//   ....[5]....
        /*01e0*/ 	.word	0xffffffff


	//   ....[6]....
        /*01e4*/ 	.word	0xffffffff


	//   ....[7]....
        /*01e8*/ 	.word	0xffffffff


	//   ....[8]....
        /*01ec*/ 	.word	0xffffffff


	//   ....[9]....
        /*01f0*/ 	.word	0xffffffff


	//   ....[10]....
        /*01f4*/ 	.word	0xffffffff


	//   ....[11]....
        /*01f8*/ 	.word	0xffffffff


	//   ....[12]....
        /*01fc*/ 	.word	0xffffffff


	//   ....[13]....
        /*0200*/ 	.word	0xffffffff


	//   ....[14]....
        /*0204*/ 	.word	0xffffffff


	//   ....[15]....
        /*0208*/ 	.word	0xffffffff


	//----- nvinfo : EIATTR_COOP_GROUP_INSTR_OFFSETS
	.align		4
.L_64:
        /*020c*/ 	.byte	0x04, 0x28
        /*020e*/ 	.short	(.L_66 - .L_65)


	//   ....[0]....
.L_65:
        /*0210*/ 	.word	0x00001690


	//   ....[1]....
        /*0214*/ 	.word	0x000016b0


	//   ....[2]....
        /*0218*/ 	.word	0x00001c80


	//   ....[3]....
        /*021c*/ 	.word	0x00001d30


	//   ....[4]....
        /*0220*/ 	.word	0x00002d20


	//   ....[5]....
        /*0224*/ 	.word	0x00002d60


	//   ....[6]....
        /*0228*/ 	.word	0x00002da0


	//   ....[7]....
        /*022c*/ 	.word	0x00002dc0


	//   ....[8]....
        /*0230*/ 	.word	0x00004cc0


	//   ....[9]....
        /*0234*/ 	.word	0x00004cd0


	//   ....[10]....
        /*0238*/ 	.word	0x00004ce0


	//   ....[11]....
        /*023c*/ 	.word	0x00004cf0


	//   ....[12]....
        /*0240*/ 	.word	0x00004de0


	//   ....[13]....
        /*0244*/ 	.word	0x00004df0


	//   ....[14]....
        /*0248*/ 	.word	0x00004e10


	//   ....[15]....
        /*024c*/ 	.word	0x00004e20


	//----- nvinfo : EIATTR_EXIT_INSTR_OFFSETS
	.align		4
.L_66:
        /*0250*/ 	.byte	0x04, 0x1c
        /*0252*/ 	.short	(.L_68 - .L_67)


	//   ....[0]....
.L_67:
        /*0254*/ 	.word	0x00006490


	//----- nvinfo : EIATTR_REQNTID
	.align		4
.L_68:
        /*0258*/ 	.byte	0x04, 0x10
        /*025a*/ 	.short	(.L_70 - .L_69)
.L_69:
        /*025c*/ 	.word	0x00000100
        /*0260*/ 	.word	0x00000001
        /*0264*/ 	.word	0x00000001
.L_70:


//--------------------- .nv.callgraph             --------------------------
	.section	.nv.callgraph,"",@"SHT_CUDA_CALLGRAPH"
	.align	4
	.sectionentsize	8
	.align		4
        /*0000*/ 	.word	0x00000000
	.align		4
        /*0004*/ 	.word	0xffffffff
	.align		4
        /*0008*/ 	.word	0x00000000
	.align		4
        /*000c*/ 	.word	0xfffffffe
	.align		4
        /*0010*/ 	.word	0x00000000
	.align		4
        /*0014*/ 	.word	0xfffffffd
	.align		4
        /*0018*/ 	.word	0x00000000
	.align		4
        /*001c*/ 	.word	0xfffffffc


//--------------------- .nv.rel.action            --------------------------
	.section	.nv.rel.action,"",@"SHT_CUDA_RELOCINFO"
	.align	8
	.sectionentsize	8
        /*0000*/ 	.byte	0x73, 0x00, 0x00, 0x00, 0x00, 0x00, 0x00, 0x00, 0x00, 0x00, 0x00, 0x11, 0x25, 0x00, 0x05, 0x36


//--------------------- .nv.constant4             --------------------------
	.section	.nv.constant4,"a",@progbits
	.align	8
	.align		8
.nv.constant4:
        /*0000*/ 	.dword	_$_str


//--------------------- .nv.constant0.attn_fwd    --------------------------
	.section	.nv.constant0.attn_fwd,"a",@progbits
	.sectionflags	@""
	.align	4
.nv.constant0.attn_fwd:
	.zero		488


//--------------------- .text.attn_fwd            --------------------------
	.section	.text.attn_fwd,"ax",@progbits
	.sectioninfo	@"SHI_REGISTERS=236"
	.align	128
        .global         attn_fwd
        .type           attn_fwd,@function
        .size           attn_fwd,(.L_x_3 - attn_fwd)
        .other          attn_fwd,@"STO_CUDA_ENTRY STV_DEFAULT"
attn_fwd:
.text.attn_fwd:
[----:B------:R-:W-:Y:S02]  /*0000*/  MOV R1, c[0x0][0x28] ;  /* 0x00000a0000017a02 */ /* 0x000fe40000000f00 */
[----:B------:R-:W0:Y:S01]  /*0010*/  S2R R0, SR_TID.X ;  /* 0x0000000000007919 */ /* 0x000e220000002100 */
[----:B------:R-:W-:Y:S01]  /*0020*/  MOV R37, c[0x0][0x198] ;  /* 0x0000660000257a02 */ /* 0x000fe20000000f00 */
[----:B------:R-:W-:Y:S02]  /*0030*/  ULDC.64 UR4, c[0x0][0x118] ;  /* 0x0000460000047ab9 */ /* 0x000fe40000000a00 */
[----:B------:R-:W1:Y:S01]  /*0040*/  S2R R3, SR_CTAID.X ;  /* 0x0000000000037919 */ /* 0x000e620000002500 */
[C---:B------:R-:W-:Y:S01]  /*0050*/  SHF.L.U32 R21, R37.reuse, 0x3, RZ ;  /* 0x0000000325157819 */ /* 0x040fe200000006ff */
[C---:B------:R-:W-:Y:S01]  /*0060*/  IMAD R17, R37.reuse, 0x6, RZ ;  /* 0x0000000625117824 */ /* 0x040fe200078e02ff */
[C---:B------:R-:W-:Y:S01]  /*0070*/  SHF.L.U32 R9, R37.reuse, 0x1, RZ ;  /* 0x0000000125097819 */ /* 0x040fe200000006ff */
[----:B------:R-:W2:Y:S01]  /*0080*/  S2R R2, SR_CTAID.Y ;  /* 0x0000000000027919 */ /* 0x000ea20000002600 */
[C---:B------:R-:W-:Y:S01]  /*0090*/  IMAD R25, R37.reuse, 0xa, RZ ;  /* 0x0000000a25197824 */ /* 0x040fe200078e02ff */
[CC--:B------:R-:W-:Y:S01]  /*00a0*/  LEA R11, R37.reuse, R37.reuse, 0x1 ;  /* 0x00000025250b7211 */ /* 0x0c0fe200078e08ff */
[C---:B------:R-:W-:Y:S01]  /*00b0*/  IMAD R29, R37.reuse, 0xc, RZ ;  /* 0x0000000c251d7824 */ /* 0x040fe200078e02ff */
[C---:B------:R-:W-:Y:S01]  /*00c0*/  SHF.L.U32 R13, R37.reuse, 0x2, RZ ;  /* 0x00000002250d7819 */ /* 0x040fe200000006ff */
[C---:B------:R-:W-:Y:S01]  /*00d0*/  IMAD R33, R37.reuse, 0xe, RZ ;  /* 0x0000000e25217824 */ /* 0x040fe200078e02ff */
[CC--:B------:R-:W-:Y:S01]  /*00e0*/  LEA R15, R37.reuse, R37.reuse, 0x2 ;  /* 0x00000025250f7211 */ /* 0x0c0fe200078e10ff */
[C---:B------:R-:W-:Y:S01]  /*00f0*/  IMAD R39, R37.reuse, 0x14, RZ ;  /* 0x0000001425277824 */ /* 0x040fe200078e02ff */
[CC--:B------:R-:W-:Y:S01]  /*0100*/  LEA R23, R37.reuse, R37.reuse, 0x3 ;  /* 0x0000002525177211 */ /* 0x0c0fe200078e18ff */
[C---:B------:R-:W-:Y:S01]  /*0110*/  IMAD R41, R37.reuse, 0x16, RZ ;  /* 0x0000001625297824 */ /* 0x040fe200078e02ff */
[CC--:B------:R-:W-:Y:S01]  /*0120*/  LEA R19, R37.reuse, -R37.reuse, 0x3 ;  /* 0x8000002525137211 */ /* 0x0c0fe200078e18ff */
[C---:B------:R-:W-:Y:S01]  /*0130*/  IMAD R43, R37.reuse, 0x18, RZ ;  /* 0x00000018252b7824 */ /* 0x040fe200078e02ff */
[C---:B------:R-:W-:Y:S01]  /*0140*/  LEA R35, R37.reuse, -R37, 0x4 ;  /* 0x8000002525237211 */ /* 0x040fe200078e20ff */
[----:B------:R-:W-:-:S02]  /*0150*/  IMAD R45, R37, 0x1a, RZ ;  /* 0x0000001a252d7824 */ /* 0x000fc400078e02ff */
[C---:B------:R-:W-:Y:S01]  /*0160*/  IMAD R47, R37.reuse, 0x1c, RZ ;  /* 0x0000001c252f7824 */ /* 0x040fe200078e02ff */
[----:B0-----:R-:W-:Y:S01]  /*0170*/  LOP3.LUT R36, R0, 0xff, RZ, 0xc0, !PT ;  /* 0x000000ff00247812 */ /* 0x001fe200078ec0ff */
[C---:B------:R-:W-:Y:S02]  /*0180*/  IMAD R27, R37.reuse, 0xb, RZ ;  /* 0x0000000b251b7824 */ /* 0x040fe400078e02ff */
[----:B------:R-:W-:Y:S01]  /*0190*/  IMAD R49, R37, 0x1e, RZ ;  /* 0x0000001e25317824 */ /* 0x000fe200078e02ff */
[----:B-1----:R-:W-:Y:S01]  /*01a0*/  LEA R3, R3, R36, 0x8 ;  /* 0x0000002403037211 */ /* 0x002fe200078e40ff */
[----:B------:R-:W-:Y:S02]  /*01b0*/  IMAD R31, R37, 0xd, RZ ;  /* 0x0000000d251f7824 */ /* 0x000fe400078e02ff */
[----:B--2---:R-:W-:Y:S02]  /*01c0*/  IMAD R4, R2, c[0x0][0x190], RZ ;  /* 0x0000640002047a24 */ /* 0x004fe400078e02ff */
[----:B------:R-:W-:-:S02]  /*01d0*/  IMAD R7, R3, c[0x0][0x194], RZ ;  /* 0x0000650003077a24 */ /* 0x000fc400078e02ff */
[C---:B------:R-:W-:Y:S01]  /*01e0*/  IMAD.HI R6, R4.reuse, 0x2, RZ ;  /* 0x0000000204067827 */ /* 0x040fe200078e02ff */
[----:B------:R-:W-:Y:S02]  /*01f0*/  SHF.L.U32 R5, R4, 0x1, RZ ;  /* 0x0000000104057819 */ /* 0x000fe400000006ff */
[C---:B------:R-:W-:Y:S01]  /*0200*/  SHF.L.U32 R8, R7.reuse, 0x1, RZ ;  /* 0x0000000107087819 */ /* 0x040fe200000006ff */
[----:B------:R-:W-:-:S03]  /*0210*/  IMAD.HI R7, R7, 0x2, RZ ;  /* 0x0000000207077827 */ /* 0x000fc600078e02ff */
[----:B------:R-:W-:-:S04]  /*0220*/  IADD3 R4, P0, P1, R8, c[0x0][0x160], R5 ;  /* 0x0000580008047a10 */ /* 0x000fc8000791e005 */
[----:B------:R-:W-:Y:S01]  /*0230*/  IADD3.X R5, R7, c[0x0][0x164], R6, P0, P1 ;  /* 0x0000590007057a10 */ /* 0x000fe200007e2406 */
[C---:B------:R-:W-:Y:S01]  /*0240*/  IMAD R7, R37.reuse, 0x12, RZ ;  /* 0x0000001225077824 */ /* 0x040fe200078e02ff */
[CC--:B------:R-:W-:Y:S02]  /*0250*/  LEA R20, P3, R37.reuse, R4.reuse, 0x4 ;  /* 0x0000000425147211 */ /* 0x0c0fe400078620ff */
[-C--:B------:R-:W-:Y:S02]  /*0260*/  LEA R8, P5, R37, R4.reuse, 0x2 ;  /* 0x0000000425087211 */ /* 0x080fe400078a10ff */
[-C--:B------:R-:W-:Y:S02]  /*0270*/  IADD3 R10, P6, R17, R4.reuse, RZ ;  /* 0x00000004110a7210 */ /* 0x080fe40007fde0ff */
[----:B------:R-:W-:Y:S02]  /*0280*/  LEA.HI.X.SX32 R21, R21, R5, 0x1, P3 ;  /* 0x0000000515157211 */ /* 0x000fe400018f0eff */
[----:B------:R-:W-:-:S02]  /*0290*/  LEA R12, P3, R37, R4, 0x3 ;  /* 0x00000004250c7211 */ /* 0x000fc400078618ff */
[CC--:B------:R-:W-:Y:S01]  /*02a0*/  IADD3 R6, P4, R9.reuse, R4.reuse, RZ ;  /* 0x0000000409067210 */ /* 0x0c0fe20007f9e0ff */
[----:B------:R0:W2:Y:S01]  /*02b0*/  LDG.E.U16 R20, [R20.64] ;  /* 0x0000000414147981 */ /* 0x0000a2000c1e1500 */
[-C--:B------:R-:W-:Y:S02]  /*02c0*/  LEA.HI.X.SX32 R9, R9, R5.reuse, 0x1, P5 ;  /* 0x0000000509097211 */ /* 0x080fe400028f0eff */
[-C--:B------:R-:W-:Y:S02]  /*02d0*/  IADD3 R14, P5, R25, R4.reuse, RZ ;  /* 0x00000004190e7210 */ /* 0x080fe40007fbe0ff */
[-C--:B------:R-:W-:Y:S01]  /*02e0*/  LEA.HI.X.SX32 R11, R11, R5.reuse, 0x1, P6 ;  /* 0x000000050b0b7211 */ /* 0x080fe200030f0eff */
[----:B------:R1:W3:Y:S01]  /*02f0*/  LDG.E.U16 R8, [R8.64] ;  /* 0x0000000408087981 */ /* 0x0002e2000c1e1500 */
[-C--:B------:R-:W-:Y:S02]  /*0300*/  IADD3 R22, P0, R7, R4.reuse, RZ ;  /* 0x0000000407167210 */ /* 0x080fe40007f1e0ff */
[----:B------:R-:W-:Y:S01]  /*0310*/  IADD3 R16, P6, R29, R4, RZ ;  /* 0x000000041d107210 */ /* 0x000fe20007fde0ff */
[----:B------:R4:W5:Y:S01]  /*0320*/  LDG.E.U16 R10, [R10.64] ;  /* 0x000000040a0a7981 */ /* 0x000962000c1e1500 */
[----:B------:R-:W-:-:S02]  /*0330*/  LEA.HI.X.SX32 R13, R13, R5, 0x1, P3 ;  /* 0x000000050d0d7211 */ /* 0x000fc400018f0eff */
[-C--:B------:R-:W-:Y:S02]  /*0340*/  IADD3 R24, P2, R39, R4.reuse, RZ ;  /* 0x0000000427187210 */ /* 0x080fe40007f5e0ff */
[-C--:B------:R-:W-:Y:S01]  /*0350*/  IADD3 R18, P3, R33, R4.reuse, RZ ;  /* 0x0000000421127210 */ /* 0x080fe20007f7e0ff */
[----:B------:R0:W3:Y:S01]  /*0360*/  LDG.E.U16 R12, [R12.64] ;  /* 0x000000040c0c7981 */ /* 0x0000e2000c1e1500 */
[-C--:B------:R-:W-:Y:S02]  /*0370*/  IADD3 R26, P1, R41, R4.reuse, RZ ;  /* 0x00000004291a7210 */ /* 0x080fe40007f3e0ff */
[-C--:B------:R-:W-:Y:S02]  /*0380*/  LEA.HI.X.SX32 R7, R37, R5.reuse, 0x1, P4 ;  /* 0x0000000525077211 */ /* 0x080fe400020f0eff */
[-C--:B------:R-:W-:Y:S02]  /*0390*/  IADD3 R28, P4, R43, R4.reuse, RZ ;  /* 0x000000042b1c7210 */ /* 0x080fe40007f9e0ff */
[----:B------:R-:W-:Y:S01]  /*03a0*/  LEA.HI.X.SX32 R15, R15, R5, 0x1, P5 ;  /* 0x000000050f0f7211 */ /* 0x000fe200028f0eff */
[----:B------:R0:W3:Y:S01]  /*03b0*/  LDG.E.U16 R6, [R6.64] ;  /* 0x0000000406067981 */ /* 0x0000e2000c1e1500 */
[----:B------:R-:W-:-:S02]  /*03c0*/  IADD3 R30, P5, R45, R4, RZ ;  /* 0x000000042d1e7210 */ /* 0x000fc40007fbe0ff */
[-C--:B------:R-:W-:Y:S01]  /*03d0*/  LEA.HI.X.SX32 R17, R17, R5.reuse, 0x1, P6 ;  /* 0x0000000511117211 */ /* 0x080fe200030f0eff */
[----:B------:R0:W3:Y:S01]  /*03e0*/  LDG.E.U16 R14, [R14.64] ;  /* 0x000000040e0e7981 */ /* 0x0000e2000c1e1500 */
[-C--:B------:R-:W-:Y:S02]  /*03f0*/  LEA.HI.X.SX32 R23, R23, R5.reuse, 0x1, P0 ;  /* 0x0000000517177211 */ /* 0x080fe400000f0eff */
[-C--:B------:R-:W-:Y:S01]  /*0400*/  IADD3 R32, P6, R47, R4.reuse, RZ ;  /* 0x000000042f207210 */ /* 0x080fe20007fde0ff */
[----:B------:R0:W3:Y:S01]  /*0410*/  LDG.E.U16 R16, [R16.64] ;  /* 0x0000000410107981 */ /* 0x0000e2000c1e1500 */
[-C--:B------:R-:W-:Y:S02]  /*0420*/  LEA.HI.X.SX32 R19, R19, R5.reuse, 0x1, P3 ;  /* 0x0000000513137211 */ /* 0x080fe400018f0eff */
[----:B------:R-:W-:Y:S01]  /*0430*/  LEA.HI.X.SX32 R25, R25, R5, 0x1, P2 ;  /* 0x0000000519197211 */ /* 0x000fe200010f0eff */
[----:B------:R0:W3:Y:S01]  /*0440*/  LDG.E.U16 R22, [R22.64] ;  /* 0x0000000416167981 */ /* 0x0000e2000c1e1500 */
[----:B------:R-:W-:-:S02]  /*0450*/  IADD3 R34, P3, R49, R4, RZ ;  /* 0x0000000431227210 */ /* 0x000fc40007f7e0ff */
[-C--:B------:R-:W-:Y:S01]  /*0460*/  LEA.HI.X.SX32 R27, R27, R5.reuse, 0x1, P1 ;  /* 0x000000051b1b7211 */ /* 0x080fe200008f0eff */
[----:B------:R0:W3:Y:S01]  /*0470*/  LDG.E.U16 R4, [R4.64] ;  /* 0x0000000404047981 */ /* 0x0000e2000c1e1500 */
[-C--:B------:R-:W-:Y:S02]  /*0480*/  LEA.HI.X.SX32 R29, R29, R5.reuse, 0x1, P4 ;  /* 0x000000051d1d7211 */ /* 0x080fe400020f0eff */
[-C--:B------:R-:W-:Y:S01]  /*0490*/  LEA.HI.X.SX32 R31, R31, R5.reuse, 0x1, P5 ;  /* 0x000000051f1f7211 */ /* 0x080fe200028f0eff */
[----:B------:R-:W5:Y:S01]  /*04a0*/  LDG.E.U16 R24, [R24.64] ;  /* 0x0000000418187981 */ /* 0x000f62000c1e1500 */
[-C--:B------:R-:W-:Y:S02]  /*04b0*/  LEA.HI.X.SX32 R33, R33, R5.reuse, 0x1, P6 ;  /* 0x0000000521217211 */ /* 0x080fe400030f0eff */
[----:B------:R-:W-:Y:S01]  /*04c0*/  LEA.HI.X.SX32 R35, R35, R5, 0x1, P3 ;  /* 0x0000000523237211 */ /* 0x000fe200018f0eff */
[----:B------:R-:W5:Y:S04]  /*04d0*/  LDG.E.U16 R26, [R26.64] ;  /* 0x000000041a1a7981 */ /* 0x000f68000c1e1500 */
[----:B------:R-:W5:Y:S04]  /*04e0*/  LDG.E.U16 R28, [R28.64] ;  /* 0x000000041c1c7981 */ /* 0x000f68000c1e1500 */
[----:B------:R-:W5:Y:S04]  /*04f0*/  LDG.E.U16 R30, [R30.64] ;  /* 0x000000041e1e7981 */ /* 0x000f68000c1e1500 */
[----:B------:R-:W5:Y:S04]  /*0500*/  LDG.E.U16 R32, [R32.64] ;  /* 0x0000000420207981 */ /* 0x000f68000c1e1500 */
[----:B------:R4:W5:Y:S04]  /*0510*/  LDG.E.U16 R18, [R18.64] ;  /* 0x0000000412127981 */ /* 0x000968000c1e1500 */
[----:B------:R-:W5:Y:S01]  /*0520*/  LDG.E.U16 R34, [R34.64] ;  /* 0x0000000422227981 */ /* 0x000f62000c1e1500 */
[----:B0-----:R-:W-:-:S02]  /*0530*/  SHF.L.U32 R5, R36, 0x1, RZ ;  /* 0x0000000124057819 */ /* 0x001fc400000006ff */
[----:B-1----:R-:W-:Y:S02]  /*0540*/  MOV R9, 0x1 ;  /* 0x0000000100097802 */ /* 0x002fe40000000f00 */
[----:B------:R-:W-:Y:S02]  /*0550*/  LOP3.LUT R7, R5, 0x10, RZ, 0x3c, !PT ;  /* 0x0000001005077812 */ /* 0x000fe400078e3cff */
[----:B------:R-:W-:Y:S02]  /*0560*/  ISETP.LE.AND P0, PT, R9, c[0x0][0x1d0], PT ;  /* 0x0000740009007a0c */ /* 0x000fe40003f03270 */
[C---:B------:R-:W-:Y:S02]  /*0570*/  LOP3.LUT R9, R5.reuse, 0x20, RZ, 0x3c, !PT ;  /* 0x0000002005097812 */ /* 0x040fe400078e3cff */
[C---:B----4-:R-:W-:Y:S02]  /*0580*/  LOP3.LUT R11, R5.reuse, 0x30, RZ, 0x3c, !PT ;  /* 0x00000030050b7812 */ /* 0x050fe400078e3cff */
[----:B------:R-:W-:-:S02]  /*0590*/  LOP3.LUT R15, R5, 0x40, RZ, 0x3c, !PT ;  /* 0x00000040050f7812 */ /* 0x000fc400078e3cff */
[C---:B------:R-:W-:Y:S02]  /*05a0*/  LOP3.LUT R17, R5.reuse, 0x50, RZ, 0x3c, !PT ;  /* 0x0000005005117812 */ /* 0x040fe400078e3cff */
[----:B------:R-:W-:Y:S01]  /*05b0*/  LOP3.LUT R19, R5, 0x60, RZ, 0x3c, !PT ;  /* 0x0000006005137812 */ /* 0x000fe200078e3cff */
[----:B------:R-:W-:Y:S01]  /*05c0*/  CS2R R96, SRZ ;  /* 0x0000000000607805 */ /* 0x000fe2000001ff00 */
[----:B------:R-:W-:Y:S01]  /*05d0*/  MOV R23, 0x3f800000 ;  /* 0x3f80000000177802 */ /* 0x000fe20000000f00 */
        /* <DEDUP_REMOVED lines=11> */
[----:B------:R-:W-:Y:S01]  /*0690*/  CS2R R122, SRZ ;  /* 0x00000000007a7805 */ /* 0x000fe2000001ff00 */
[----:B--2---:R0:W-:Y:S02]  /*06a0*/  STS.U16 [R5+0x1000], R20 ;  /* 0x0010001405007388 */ /* 0x0041e40000000400 */
[----:B0-----:R-:W-:-:S02]  /*06b0*/  MOV R20, 0x3f800000 ;  /* 0x3f80000000147802 */ /* 0x001fc40000000f00 */
[----:B---3--:R0:W-:Y:S04]  /*06c0*/  STS.U16 [R5], R4 ;  /* 0x0000000405007388 */ /* 0x0081e80000000400 */
[----:B------:R-:W-:Y:S04]  /*06d0*/  STS.U16 [R7+0x200], R6 ;  /* 0x0002000607007388 */ /* 0x000fe80000000400 */
[----:B------:R1:W-:Y:S01]  /*06e0*/  STS.U16 [R7+0x1200], R22 ;  /* 0x0012001607007388 */ /* 0x0003e20000000400 */
[----:B0-----:R-:W-:-:S03]  /*06f0*/  LOP3.LUT R5, R5, 0x70, RZ, 0x3c, !PT ;  /* 0x0000007005057812 */ /* 0x001fc600078e3cff */
[----:B------:R0:W-:Y:S04]  /*0700*/  STS.U16 [R9+0x400], R8 ;  /* 0x0004000809007388 */ /* 0x0001e80000000400 */
[----:B-----5:R2:W-:Y:S04]  /*0710*/  STS.U16 [R9+0x1400], R24 ;  /* 0x0014001809007388 */ /* 0x0205e80000000400 */
[----:B------:R3:W-:Y:S04]  /*0720*/  STS.U16 [R11+0x600], R10 ;  /* 0x0006000a0b007388 */ /* 0x0007e80000000400 */
        /* <DEDUP_REMOVED lines=8> */
[----:B------:R3:W-:Y:S01]  /*07b0*/  STS.U16 [R5+0x1e00], R34 ;  /* 0x001e002205007388 */ /* 0x0007e20000000400 */
[----:B-1----:R-:W-:-:S02]  /*07c0*/  MOV R22, 0x3f800000 ;  /* 0x3f80000000167802 */ /* 0x002fc40000000f00 */
[C---:B------:R-:W-:Y:S02]  /*07d0*/  LOP3.LUT R7, R0.reuse, 0xf, RZ, 0xc0, !PT ;  /* 0x0000000f00077812 */ /* 0x040fe400078ec0ff */
[C---:B0-----:R-:W-:Y:S02]  /*07e0*/  SHF.L.U32 R8, R0.reuse, 0x1, RZ ;  /* 0x0000000100087819 */ /* 0x041fe400000006ff */
[----:B--2---:R-:W-:Y:S01]  /*07f0*/  SHF.L.U32 R9, R0, 0x5, RZ ;  /* 0x0000000500097819 */ /* 0x004fe200000006ff */
[----:B------:R-:W-:Y:S05]  /*0800*/  @!P0 BRA `(.L_x_0) ;  /* 0x0000482000008947 */ /* 0x000fea0003800000 */
[----:B------:R-:W-:Y:S01]  /*0810*/  IMAD R4, R2, c[0x0][0x1a0], RZ ;  /* 0x0000680002047a24 */ /* 0x000fe200078e02ff */
[C---:B---3--:R-:W-:Y:S01]  /*0820*/  LOP3.LUT R12, R0.reuse, 0x7f, RZ, 0xc0, !PT ;  /* 0x0000007f000c7812 */ /* 0x048fe200078ec0ff */
[----:B------:R-:W-:Y:S01]  /*0830*/  IMAD R6, R7, c[0x0][0x1a8], RZ ;  /* 0x00006a0007067a24 */ /* 0x000fe200078e02ff */
[----:B------:R-:W-:Y:S01]  /*0840*/  LOP3.LUT P0, RZ, R0, 0x80, RZ, 0xc0, !PT ;  /* 0x0000008000ff7812 */ /* 0x000fe2000780c0ff */
[----:B------:R-:W-:Y:S01]  /*0850*/  CS2R R96, SRZ ;  /* 0x0000000000607805 */ /* 0x000fe2000001ff00 */
[----:B------:R-:W-:Y:S01]  /*0860*/  SHF.L.U32 R5, R4, 0x1, RZ ;  /* 0x0000000104057819 */ /* 0x000fe200000006ff */
[----:B------:R-:W-:Y:S01]  /*0870*/  IMAD R13, R12, c[0x0][0x1b4], RZ ;  /* 0x00006d000c0d7a24 */ /* 0x000fe200078e02ff */
[----:B------:R-:W-:Y:S01]  /*0880*/  SHF.L.U32 R10, R6, 0x1, RZ ;  /* 0x00000001060a7819 */ /* 0x000fe200000006ff */
[----:B------:R-:W-:Y:S01]  /*0890*/  IMAD.HI R4, R4, 0x2, RZ ;  /* 0x0000000204047827 */ /* 0x000fe200078e02ff */
[----:B------:R-:W-:Y:S01]  /*08a0*/  SEL R17, RZ, 0x110, !P0 ;  /* 0x00000110ff117807 */ /* 0x000fe20004000000 */
[----:B------:R-:W-:Y:S01]  /*08b0*/  CS2R R98, SRZ ;  /* 0x0000000000627805 */ /* 0x000fe2000001ff00 */
[----:B------:R-:W-:Y:S01]  /*08c0*/  IADD3 R219, P1, P2, R10, c[0x0][0x168], R5 ;  /* 0x00005a000adb7a10 */ /* 0x000fe20007a3e005 */
[----:B------:R-:W-:Y:S01]  /*08d0*/  IMAD R5, R2, c[0x0][0x1b0], RZ ;  /* 0x00006c0002057a24 */ /* 0x000fe200078e02ff */
[----:B------:R-:W-:Y:S01]  /*08e0*/  SHF.L.U32 R15, R13, 0x1, RZ ;  /* 0x000000010d0f7819 */ /* 0x000fe200000006ff */
[----:B------:R-:W-:Y:S01]  /*08f0*/  IMAD.HI R11, R6, 0x2, RZ ;  /* 0x00000002060b7827 */ /* 0x000fe200078e02ff */
[----:B------:R-:W-:Y:S01]  /*0900*/  SHF.R.S32.HI R14, RZ, 0x2, R0 ;  /* 0x00000002ff0e7819 */ /* 0x000fe20000011400 */
[----:B------:R-:W-:Y:S01]  /*0910*/  CS2R R112, SRZ ;  /* 0x0000000000707805 */ /* 0x000fe2000001ff00 */
[C---:B------:R-:W-:Y:S01]  /*0920*/  SHF.L.U32 R6, R5.reuse, 0x1, RZ ;  /* 0x0000000105067819 */ /* 0x040fe200000006ff */
[----:B------:R-:W-:Y:S01]  /*0930*/  IMAD.HI R5, R5, 0x2, RZ ;  /* 0x0000000205057827 */ /* 0x000fe200078e02ff */
[----:B------:R-:W-:Y:S01]  /*0940*/  IADD3.X R21, R11, c[0x0][0x16c], R4, P1, P2 ;  /* 0x00005b000b157a10 */ /* 0x000fe20000fe4404 */
[----:B------:R-:W-:Y:S01]  /*0950*/  CS2R R114, SRZ ;  /* 0x0000000000727805 */ /* 0x000fe2000001ff00 */
[----:B------:R-:W-:Y:S01]  /*0960*/  IADD3 R202, P0, P1, R15, c[0x0][0x170], R6 ;  /* 0x00005c000fca7a10 */ /* 0x000fe2000791e006 */
[----:B------:R-:W-:Y:S01]  /*0970*/  CS2R R124, SRZ ;  /* 0x00000000007c7805 */ /* 0x000fe2000001ff00 */
[--C-:B------:R-:W-:Y:S01]  /*0980*/  SHF.R.U32.HI R6, RZ, 0x4, R0.reuse ;  /* 0x00000004ff067819 */ /* 0x100fe20000011600 */
[----:B------:R-:W-:Y:S01]  /*0990*/  CS2R R126, SRZ ;  /* 0x00000000007e7805 */ /* 0x000fe2000001ff00 */
[----:B------:R-:W-:Y:S01]  /*09a0*/  SHF.L.U32 R10, R12, 0x1, RZ ;  /* 0x000000010c0a7819 */ /* 0x000fe200000006ff */
[----:B------:R-:W-:Y:S01]  /*09b0*/  IMAD.HI R12, R13, 0x2, RZ ;  /* 0x000000020d0c7827 */ /* 0x000fe200078e02ff */
[----:B------:R-:W-:Y:S01]  /*09c0*/  SGXT.U32 R6, R6, 0x4 ;  /* 0x000000040606781a */ /* 0x000fe20000000000 */
[----:B------:R-:W-:Y:S01]  /*09d0*/  CS2R R120, SRZ ;  /* 0x0000000000787805 */ /* 0x000fe2000001ff00 */
[----:B------:R-:W-:Y:S01]  /*09e0*/  SHF.R.U32.HI R4, RZ, 0x7, R0 ;  /* 0x00000007ff047819 */ /* 0x000fe20000011600 */
[----:B------:R-:W-:Y:S01]  /*09f0*/  CS2R R122, SRZ ;  /* 0x00000000007a7805 */ /* 0x000fe2000001ff00 */
[----:B------:R-:W-:Y:S01]  /*0a00*/  SGXT R14, R14, 0x1 ;  /* 0x000000010e0e781a */ /* 0x000fe20000000200 */
[----:B------:R-:W-:Y:S01]  /*0a10*/  IMAD R6, R6, c[0x0][0x1a4], RZ ;  /* 0x0000690006067a24 */ /* 0x000fe200078e02ff */
[----:B------:R-:W-:-:S02]  /*0a20*/  MOV R23, c[0x0][0x1a4] ;  /* 0x0000690000177a02 */ /* 0x000fc40000000f00 */
[----:B------:R-:W-:Y:S02]  /*0a30*/  SGXT.U32 R4, R4, 0x1 ;  /* 0x000000010404781a */ /* 0x000fe40000000000 */
[----:B------:R-:W-:Y:S02]  /*0a40*/  LOP3.LUT R14, R14, 0x90, RZ, 0xc0, !PT ;  /* 0x000000900e0e7812 */ /* 0x000fe400078ec0ff */
[----:B------:R-:W-:Y:S01]  /*0a50*/  IADD3.X R20, R12, c[0x0][0x174], R5, P0, P1 ;  /* 0x00005d000c147a10 */ /* 0x000fe200007e2405 */
[----:B------:R-:W-:Y:S01]  /*0a60*/  IMAD R15, R4, c[0x0][0x1b8], RZ ;  /* 0x00006e00040f7a24 */ /* 0x000fe200078e02ff */
[----:B------:R-:W-:Y:S02]  /*0a70*/  LOP3.LUT R24, R0, 0x7, RZ, 0xc0, !PT ;  /* 0x0000000700187812 */ /* 0x000fe400078ec0ff */
[----:B------:R-:W-:Y:S02]  /*0a80*/  LEA R5, R23, R6, 0x4 ;  /* 0x0000000617057211 */ /* 0x000fe400078e20ff */
[----:B------:R-:W-:-:S02]  /*0a90*/  LOP3.LUT R13, R14, 0x60, R9, 0xf8, !PT ;  /* 0x000000600e0d7812 */ /* 0x000fc400078ef809 */
[----:B------:R-:W-:Y:S02]  /*0aa0*/  SHF.L.U32 R11, R24, 0x4, RZ ;  /* 0x00000004180b7819 */ /* 0x000fe400000006ff */
[----:B------:R-:W-:Y:S02]  /*0ab0*/  LEA R4, R23, R5, 0x4 ;  /* 0x0000000517047211 */ /* 0x000fe400078e20ff */
[----:B------:R-:W-:Y:S02]  /*0ac0*/  LOP3.LUT R10, R17, R10, RZ, 0x3c, !PT ;  /* 0x0000000a110a7212 */ /* 0x000fe400078e3cff */
[----:B------:R-:W-:Y:S02]  /*0ad0*/  LOP3.LUT R12, R13, 0x10, R8, 0x78, !PT ;  /* 0x000000100d0c7812 */ /* 0x000fe400078e7808 */
[----:B------:R-:W-:Y:S02]  /*0ae0*/  LEA R232, P0, R6, R219, 0x1 ;  /* 0x000000db06e87211 */ /* 0x000fe400078008ff */
[----:B------:R-:W-:-:S02]  /*0af0*/  LOP3.LUT R17, R0, 0x10, RZ, 0xc0, !PT ;  /* 0x0000001000117812 */ /* 0x000fc400078ec0ff */
[----:B------:R-:W-:Y:S02]  /*0b00*/  LOP3.LUT R11, R11, 0xe0, R0, 0x78, !PT ;  /* 0x000000e00b0b7812 */ /* 0x000fe400078e7800 */
[----:B------:R-:W-:Y:S02]  /*0b10*/  LEA R13, R23, R4, 0x4 ;  /* 0x00000004170d7211 */ /* 0x000fe400078e20ff */
[----:B------:R-:W-:Y:S02]  /*0b20*/  LEA.HI.X.SX32 R233, R6, R21, 0x1, P0 ;  /* 0x0000001506e97211 */ /* 0x000fe400000f0eff */
[----:B------:R-:W-:Y:S02]  /*0b30*/  LEA R230, P1, R5, R219, 0x1 ;  /* 0x000000db05e67211 */ /* 0x000fe400078208ff */
[----:B------:R-:W-:Y:S02]  /*0b40*/  LEA R16, R24, R17, 0x1 ;  /* 0x0000001118107211 */ /* 0x000fe400078e08ff */
[----:B------:R-:W-:-:S02]  /*0b50*/  LOP3.LUT R11, R11, 0x10, R8, 0x78, !PT ;  /* 0x000000100b0b7812 */ /* 0x000fc400078e7808 */
[----:B------:R-:W-:Y:S02]  /*0b60*/  LEA R6, R23, R13, 0x4 ;  /* 0x0000000d17067211 */ /* 0x000fe400078e20ff */
[----:B------:R-:W-:Y:S02]  /*0b70*/  MOV R22, c[0x0][0x1b8] ;  /* 0x00006e0000167a02 */ /* 0x000fe40000000f00 */
[----:B------:R-:W-:Y:S02]  /*0b80*/  LEA.HI.X.SX32 R231, R5, R21, 0x1, P1 ;  /* 0x0000001505e77211 */ /* 0x000fe400008f0eff */
[----:B------:R-:W-:Y:S02]  /*0b90*/  LEA R11, R16, R11, 0x8 ;  /* 0x0000000b100b7211 */ /* 0x000fe400078e40ff */
[----:B------:R-:W-:Y:S02]  /*0ba0*/  LEA R5, R23, R6, 0x4 ;  /* 0x0000000617057211 */ /* 0x000fe400078e20ff */
[----:B------:R-:W-:-:S02]  /*0bb0*/  LEA R16, R22, R15, 0x1 ;  /* 0x0000000f16107211 */ /* 0x000fc400078e08ff */
[----:B------:R-:W-:Y:S02]  /*0bc0*/  LEA R228, P1, R4, R219, 0x1 ;  /* 0x000000db04e47211 */ /* 0x000fe400078208ff */
[----:B------:R-:W-:Y:S02]  /*0bd0*/  LEA R12, R17, R12, 0x4 ;  /* 0x0000000c110c7211 */ /* 0x000fe400078e20ff */
[C---:B------:R-:W-:Y:S02]  /*0be0*/  LEA R14, R23.reuse, R5, 0x4 ;  /* 0x00000005170e7211 */ /* 0x040fe400078e20ff */
[----:B------:R-:W-:Y:S02]  /*0bf0*/  LEA R17, R22, R16, 0x1 ;  /* 0x0000001016117211 */ /* 0x000fe400078e08ff */
[----:B------:R-:W-:Y:S02]  /*0c00*/  LEA.HI.X.SX32 R229, R4, R21, 0x1, P1 ;  /* 0x0000001504e57211 */ /* 0x000fe400008f0eff */
[----:B------:R-:W-:-:S02]  /*0c10*/  LEA R4, R23, R14, 0x4 ;  /* 0x0000000e17047211 */ /* 0x000fc400078e20ff */
[----:B------:R-:W-:Y:S02]  /*0c20*/  LEA R18, R22, R17, 0x1 ;  /* 0x0000001116127211 */ /* 0x000fe400078e08ff */
[CC--:B------:R-:W-:Y:S02]  /*0c30*/  LEA R226, P2, R13.reuse, R219.reuse, 0x1 ;  /* 0x000000db0de27211 */ /* 0x0c0fe400078408ff */
[----:B------:R-:W-:Y:S02]  /*0c40*/  LEA R218, P4, R4, R219, 0x1 ;  /* 0x000000db04da7211 */ /* 0x000fe400078808ff */
[----:B------:R-:W-:Y:S02]  /*0c50*/  LEA R19, R22, R18, 0x1 ;  /* 0x0000001216137211 */ /* 0x000fe400078e08ff */
[----:B------:R-:W-:Y:S02]  /*0c60*/  LEA.HI.X.SX32 R227, R13, R21, 0x1, P2 ;  /* 0x000000150de37211 */ /* 0x000fe400010f0eff */
[----:B------:R-:W-:-:S02]  /*0c70*/  LEA R224, P1, R6, R219, 0x1 ;  /* 0x000000db06e07211 */ /* 0x000fc400078208ff */
[CC--:B------:R-:W-:Y:S02]  /*0c80*/  LEA R222, P2, R5.reuse, R219.reuse, 0x1 ;  /* 0x000000db05de7211 */ /* 0x0c0fe400078408ff */
[----:B------:R-:W-:Y:S02]  /*0c90*/  LEA R220, P3, R14, R219, 0x1 ;  /* 0x000000db0edc7211 */ /* 0x000fe400078608ff */
[----:B------:R-:W-:Y:S02]  /*0ca0*/  LEA.HI.X.SX32 R219, R4, R21, 0x1, P4 ;  /* 0x0000001504db7211 */ /* 0x000fe400020f0eff */
[----:B------:R-:W-:Y:S02]  /*0cb0*/  LEA R4, R22, R19, 0x1 ;  /* 0x0000001316047211 */ /* 0x000fe400078e08ff */
[----:B------:R-:W-:Y:S02]  /*0cc0*/  LEA.HI.X.SX32 R223, R5, R21, 0x1, P2 ;  /* 0x0000001505df7211 */ /* 0x000fe400010f0eff */
[----:B------:R-:W-:-:S02]  /*0cd0*/  LEA R210, P2, R18, R202, 0x1 ;  /* 0x000000ca12d27211 */ /* 0x000fc400078408ff */
[----:B------:R-:W-:Y:S02]  /*0ce0*/  LEA R5, R22, R4, 0x1 ;  /* 0x0000000416057211 */ /* 0x000fe400078e08ff */
[----:B------:R-:W-:Y:S02]  /*0cf0*/  LEA.HI.X.SX32 R211, R18, R20, 0x1, P2 ;  /* 0x0000001412d37211 */ /* 0x000fe400010f0eff */
[-C--:B------:R-:W-:Y:S02]  /*0d00*/  LEA R204, P2, R5, R202.reuse, 0x1 ;  /* 0x000000ca05cc7211 */ /* 0x080fe400078408ff */
[----:B------:R-:W-:Y:S02]  /*0d10*/  LEA R216, P0, R15, R202, 0x1 ;  /* 0x000000ca0fd87211 */ /* 0x000fe400078008ff */
[----:B------:R-:W-:Y:S02]  /*0d20*/  LEA.HI.X.SX32 R225, R6, R21, 0x1, P1 ;  /* 0x0000001506e17211 */ /* 0x000fe400008f0eff */
[----:B------:R-:W-:-:S02]  /*0d30*/  LEA R6, R22, R5, 0x1 ;  /* 0x0000000516067211 */ /* 0x000fc400078e08ff */
[-C--:B------:R-:W-:Y:S02]  /*0d40*/  LEA.HI.X.SX32 R205, R5, R20.reuse, 0x1, P2 ;  /* 0x0000001405cd7211 */ /* 0x080fe400010f0eff */
[----:B------:R-:W-:Y:S02]  /*0d50*/  SHF.R.S32.HI R5, RZ, 0x6, R0 ;  /* 0x00000006ff057819 */ /* 0x000fe40000011400 */
[----:B------:R-:W-:Y:S01]  /*0d60*/  LEA.HI.X.SX32 R217, R15, R20, 0x1, P0 ;  /* 0x000000140fd97211 */ /* 0x000fe200000f0eff */
[----:B------:R-:W-:Y:S01]  /*0d70*/  IMAD R15, R24, 0x110, RZ ;  /* 0x00000110180f7824 */ /* 0x000fe200078e02ff */
[-C--:B------:R-:W-:Y:S02]  /*0d80*/  LEA R214, P1, R16, R202.reuse, 0x1 ;  /* 0x000000ca10d67211 */ /* 0x080fe400078208ff */
[----:B------:R-:W-:Y:S02]  /*0d90*/  LEA R212, P0, R17, R202, 0x1 ;  /* 0x000000ca11d47211 */ /* 0x000fe400078008ff */
[----:B------:R-:W-:-:S02]  /*0da0*/  SGXT R5, R5, 0x1 ;  /* 0x000000010505781a */ /* 0x000fc40000000200 */
[-C--:B------:R-:W-:Y:S02]  /*0db0*/  LEA.HI.X.SX32 R215, R16, R20.reuse, 0x1, P1 ;  /* 0x0000001410d77211 */ /* 0x080fe400008f0eff */
[----:B------:R-:W-:Y:S02]  /*0dc0*/  LEA.HI.X.SX32 R213, R17, R20, 0x1, P0 ;  /* 0x0000001411d57211 */ /* 0x000fe400000f0eff */
[----:B------:R-:W-:Y:S02]  /*0dd0*/  LEA.HI.X.SX32 R221, R14, R21, 0x1, P3 ;  /* 0x000000150edd7211 */ /* 0x000fe400018f0eff */
[-C--:B------:R-:W-:Y:S02]  /*0de0*/  LEA R208, P0, R19, R202.reuse, 0x1 ;  /* 0x000000ca13d07211 */ /* 0x080fe400078008ff */
[-C--:B------:R-:W-:Y:S02]  /*0df0*/  LEA R206, P1, R4, R202.reuse, 0x1 ;  /* 0x000000ca04ce7211 */ /* 0x080fe400078208ff */
[----:B------:R-:W-:-:S02]  /*0e00*/  LEA R202, P3, R6, R202, 0x1 ;  /* 0x000000ca06ca7211 */ /* 0x000fc400078608ff */
[----:B------:R-:W-:Y:S02]  /*0e10*/  LOP3.LUT R5, R5, 0x90, RZ, 0xc0, !PT ;  /* 0x0000009005057812 */ /* 0x000fe400078ec0ff */
[--C-:B------:R-:W-:Y:S02]  /*0e20*/  LOP3.LUT R15, R15, 0x30, R8.reuse, 0x78, !PT ;  /* 0x000000300f0f7812 */ /* 0x100fe400078e7808 */
[-C--:B------:R-:W-:Y:S02]  /*0e30*/  LEA.HI.X.SX32 R209, R19, R20.reuse, 0x1, P0 ;  /* 0x0000001413d17211 */ /* 0x080fe400000f0eff */
[-C--:B------:R-:W-:Y:S02]  /*0e40*/  LEA.HI.X.SX32 R207, R4, R20.reuse, 0x1, P1 ;  /* 0x0000001404cf7211 */ /* 0x080fe400008f0eff */
[----:B------:R-:W-:Y:S02]  /*0e50*/  LEA.HI.X.SX32 R203, R6, R20, 0x1, P3 ;  /* 0x0000001406cb7211 */ /* 0x000fe400018f0eff */
[----:B------:R-:W-:-:S02]  /*0e60*/  LOP3.LUT R16, R5, 0x17e, R8, 0x78, !PT ;  /* 0x0000017e05107812 */ /* 0x000fc400078e7808 */
[----:B------:R-:W-:Y:S02]  /*0e70*/  MOV R176, 0xff800000 ;  /* 0xff80000000b07802 */ /* 0x000fe40000000f00 */
[----:B------:R-:W-:Y:S02]  /*0e80*/  MOV R23, 0x3f800000 ;  /* 0x3f80000000177802 */ /* 0x000fe40000000f00 */
[----:B------:R-:W-:Y:S02]  /*0e90*/  MOV R14, RZ ;  /* 0x000000ff000e7202 */ /* 0x000fe40000000f00 */
[----:B------:R-:W-:Y:S02]  /*0ea0*/  MOV R6, RZ ;  /* 0x000000ff00067202 */ /* 0x000fe40000000f00 */
[----:B------:R-:W-:Y:S02]  /*0eb0*/  MOV R4, RZ ;  /* 0x000000ff00047202 */ /* 0x000fe40000000f00 */
[----:B------:R-:W-:-:S02]  /*0ec0*/  MOV R22, 0x3f800000 ;  /* 0x3f80000000167802 */ /* 0x000fc40000000f00 */
[----:B------:R-:W-:Y:S02]  /*0ed0*/  MOV R21, 0x3f800000 ;  /* 0x3f80000000157802 */ /* 0x000fe40000000f00 */
[----:B------:R-:W-:Y:S02]  /*0ee0*/  MOV R20, 0x3f800000 ;  /* 0x3f80000000147802 */ /* 0x000fe40000000f00 */
[----:B------:R-:W-:Y:S02]  /*0ef0*/  MOV R195, 0xff800000 ;  /* 0xff80000000c37802 */ /* 0x000fe40000000f00 */
[----:B------:R-:W-:Y:S02]  /*0f00*/  MOV R200, 0xff800000 ;  /* 0xff80000000c87802 */ /* 0x000fe40000000f00 */
[----:B------:R-:W-:Y:S02]  /*0f10*/  MOV R201, 0xff800000 ;  /* 0xff80000000c97802 */ /* 0x000fe40000000f00 */
[----:B------:R-:W-:-:S02]  /*0f20*/  LOP3.LUT R17, R10, 0x20, RZ, 0x3c, !PT ;  /* 0x000000200a117812 */ /* 0x000fc400078e3cff */
[C---:B------:R-:W-:Y:S02]  /*0f30*/  LOP3.LUT R18, R10.reuse, 0x40, RZ, 0x3c, !PT ;  /* 0x000000400a127812 */ /* 0x040fe400078e3cff */
[----:B------:R-:W-:Y:S02]  /*0f40*/  LOP3.LUT R19, R10, 0x60, RZ, 0x3c, !PT ;  /* 0x000000600a137812 */ /* 0x000fe400078e3cff */
[----:B------:R-:W-:Y:S02]  /*0f50*/  LOP3.LUT R5, R15, 0x40, RZ, 0x3c, !PT ;  /* 0x000000400f057812 */ /* 0x000fe400078e3cff */
.L_x_1:
[----:B------:R-:W-:-:S04]  /*0f60*/  IMAD.WIDE R24, R14, 0x2, R232 ;  /* 0x000000020e187825 */ /* 0x000fc800078e02e8 */
[C---:B------:R-:W-:Y:S02]  /*0f70*/  IMAD.WIDE R26, R14.reuse, 0x2, R230 ;  /* 0x000000020e1a7825 */ /* 0x040fe400078e02e6 */
[----:B------:R-:W2:Y:S02]  /*0f80*/  LDG.E.U16 R25, [R24.64] ;  /* 0x0000000418197981 */ /* 0x000ea4000c1e1500 */
[C---:B------:R-:W-:Y:S02]  /*0f90*/  IMAD.WIDE R28, R14.reuse, 0x2, R228 ;  /* 0x000000020e1c7825 */ /* 0x040fe400078e02e4 */
[----:B------:R-:W3:Y:S02]  /*0fa0*/  LDG.E.U16 R27, [R26.64] ;  /* 0x000000041a1b7981 */ /* 0x000ee4000c1e1500 */
[C---:B------:R-:W-:Y:S02]  /*0fb0*/  IMAD.WIDE R30, R14.reuse, 0x2, R226 ;  /* 0x000000020e1e7825 */ /* 0x040fe400078e02e2 */
[----:B------:R-:W4:Y:S02]  /*0fc0*/  LDG.E.U16 R29, [R28.64] ;  /* 0x000000041c1d7981 */ /* 0x000f24000c1e1500 */
[----:B------:R-:W-:-:S02]  /*0fd0*/  IMAD.WIDE R32, R14, 0x2, R224 ;  /* 0x000000020e207825 */ /* 0x000fc400078e02e0 */
[----:B------:R-:W5:Y:S02]  /*0fe0*/  LDG.E.U16 R31, [R30.64] ;  /* 0x000000041e1f7981 */ /* 0x000f64000c1e1500 */
[C---:B------:R-:W-:Y:S02]  /*0ff0*/  IMAD.WIDE R34, R14.reuse, 0x2, R222 ;  /* 0x000000020e227825 */ /* 0x040fe400078e02de */
[----:B------:R-:W5:Y:S02]  /*1000*/  LDG.E.U16 R33, [R32.64] ;  /* 0x0000000420217981 */ /* 0x000f64000c1e1500 */
[C---:B------:R-:W-:Y:S02]  /*1010*/  IMAD.WIDE R36, R14.reuse, 0x2, R220 ;  /* 0x000000020e247825 */ /* 0x040fe400078e02dc */
[----:B------:R-:W5:Y:S02]  /*1020*/  LDG.E.U16 R35, [R34.64] ;  /* 0x0000000422237981 */ /* 0x000f64000c1e1500 */
[----:B------:R-:W-:-:S02]  /*1030*/  IMAD.WIDE R38, R14, 0x2, R218 ;  /* 0x000000020e267825 */ /* 0x000fc400078e02da */
[----:B------:R-:W5:Y:S04]  /*1040*/  LDG.E.U16 R37, [R36.64] ;  /* 0x0000000424257981 */ /* 0x000f68000c1e1500 */
[----:B------:R-:W5:Y:S04]  /*1050*/  LDG.E.U16 R39, [R38.64] ;  /* 0x0000000426277981 */ /* 0x000f68000c1e1500 */
[----:B------:R-:W-:Y:S06]  /*1060*/  BAR.SYNC.DEFER_BLOCKING 0x0 ;  /* 0x0000000000007b1d */ /* 0x000fec0000010000 */
[----:B--2---:R-:W-:Y:S04]  /*1070*/  STS.U16 [R16+0x2000], R25 ;  /* 0x0020001910007388 */ /* 0x004fe80000000400 */
[----:B---3--:R-:W-:Y:S04]  /*1080*/  STS.U16 [R16+0x2200], R27 ;  /* 0x0022001b10007388 */ /* 0x008fe80000000400 */
[----:B----4-:R-:W-:Y:S04]  /*1090*/  STS.U16 [R16+0x2400], R29 ;  /* 0x0024001d10007388 */ /* 0x010fe80000000400 */
[----:B-----5:R-:W-:Y:S04]  /*10a0*/  STS.U16 [R16+0x2600], R31 ;  /* 0x0026001f10007388 */ /* 0x020fe80000000400 */
[----:B------:R-:W-:Y:S04]  /*10b0*/  STS.U16 [R16+0x2800], R33 ;  /* 0x0028002110007388 */ /* 0x000fe80000000400 */
[----:B------:R-:W-:Y:S04]  /*10c0*/  STS.U16 [R16+0x2a00], R35 ;  /* 0x002a002310007388 */ /* 0x000fe80000000400 */
[----:B------:R-:W-:Y:S04]  /*10d0*/  STS.U16 [R16+0x2c00], R37 ;  /* 0x002c002510007388 */ /* 0x000fe80000000400 */
[----:B------:R-:W-:Y:S04]  /*10e0*/  STS.U16 [R16+0x2e00], R39 ;  /* 0x002e002710007388 */ /* 0x000fe80000000400 */
[----:B------:R-:W-:Y:S06]  /*10f0*/  BAR.SYNC.DEFER_BLOCKING 0x0 ;  /* 0x0000000000007b1d */ /* 0x000fec0000010000 */
[----:B------:R-:W-:Y:S04]  /*1100*/  LDSM.16.MT88.4 R48, [R11] ;  /* 0x000000000b30783b */ /* 0x000fe80000004200 */
[----:B------:R-:W0:Y:S04]  /*1110*/  LDSM.16.M88.4 R132, [R12+0x2000] ;  /* 0x002000000c84783b */ /* 0x000e280000000200 */
[----:B------:R-:W1:Y:S04]  /*1120*/  LDSM.16.M88.4 R152, [R12+0x2200] ;  /* 0x002200000c98783b */ /* 0x000e680000000200 */
[----:B------:R-:W2:Y:S04]  /*1130*/  LDSM.16.M88.4 R116, [R12+0x2400] ;  /* 0x002400000c74783b */ /* 0x000ea80000000200 */
[----:B------:R-:W3:Y:S04]  /*1140*/  LDSM.16.M88.4 R144, [R12+0x2600] ;  /* 0x002600000c90783b */ /* 0x000ee80000000200 */
[----:B------:R-:W4:Y:S04]  /*1150*/  LDSM.16.M88.4 R136, [R12+0x2800] ;  /* 0x002800000c88783b */ /* 0x000f280000000200 */
[----:B------:R-:W5:Y:S04]  /*1160*/  LDSM.16.M88.4 R108, [R12+0x2a00] ;  /* 0x002a00000c6c783b */ /* 0x000f680000000200 */
[----:B------:R-:W2:Y:S04]  /*1170*/  LDSM.16.M88.4 R128, [R12+0x2c00] ;  /* 0x002c00000c80783b */ /* 0x000ea80000000200 */
[----:B------:R-:W2:Y:S04]  /*1180*/  LDSM.16.M88.4 R92, [R12+0x2e00] ;  /* 0x002e00000c5c783b */ /* 0x000ea80000000200 */
[----:B------:R-:W-:Y:S01]  /*1190*/  LDSM.16.MT88.4 R100, [R11+0x100] ;  /* 0x000100000b64783b */ /* 0x000fe20000004200 */
[C---:B0-----:R-:W-:Y:S08]  /*11a0*/  HMMA.16816.F32.BF16 R148, R48.reuse, R132, RZ ;  /* 0x000000843094723c */ /* 0x041ff000000418ff */
[C---:B------:R-:W-:Y:S08]  /*11b0*/  HMMA.16816.F32.BF16 R84, R48.reuse, R134, RZ ;  /* 0x000000863054723c */ /* 0x040ff000000418ff */
[C---:B-1----:R-:W-:Y:S08]  /*11c0*/  HMMA.16816.F32.BF16 R40, R48.reuse, R152, RZ ;  /* 0x000000983028723c */ /* 0x042ff000000418ff */
[----:B------:R-:W-:Y:S01]  /*11d0*/  HMMA.16816.F32.BF16 R68, R48, R154, RZ ;  /* 0x0000009a3044723c */ /* 0x000fe200000418ff */
[----:B------:R-:W-:-:S02]  /*11e0*/  FMUL R13, R148, c[0x0][0x188] ;  /* 0x00006200940d7a20 */ /* 0x000fc40000400000 */
[----:B------:R-:W-:-:S05]  /*11f0*/  FMUL R24, R149, c[0x0][0x188] ;  /* 0x0000620095187a20 */ /* 0x000fca0000400000 */
[----:B--2---:R-:W-:Y:S01]  /*1200*/  HMMA.16816.F32.BF16 R88, R48, R116, RZ ;  /* 0x000000743058723c */ /* 0x004fe200000418ff */
[----:B------:R-:W-:Y:S01]  /*1210*/  FMUL R25, R84, c[0x0][0x188] ;  /* 0x0000620054197a20 */ /* 0x000fe20000400000 */
[----:B------:R-:W-:Y:S01]  /*1220*/  FMNMX R24, R13, R24, !PT ;  /* 0x000000180d187209 */ /* 0x000fe20007800000 */
[----:B------:R-:W-:-:S03]  /*1230*/  FMUL R13, R85, c[0x0][0x188] ;  /* 0x00006200550d7a20 */ /* 0x000fc60000400000 */
[----:B------:R-:W-:Y:S02]  /*1240*/  FMNMX R26, R25, R24, !PT ;  /* 0x00000018191a7209 */ /* 0x000fe40007800000 */
[----:B------:R-:W-:Y:S01]  /*1250*/  HMMA.16816.F32.BF16 R80, R48, R118, RZ ;  /* 0x000000763050723c */ /* 0x000fe200000418ff */
[----:B------:R-:W-:Y:S01]  /*1260*/  FMUL R24, R40, c[0x0][0x188] ;  /* 0x0000620028187a20 */ /* 0x000fe20000400000 */
[----:B------:R-:W-:Y:S01]  /*1270*/  FMNMX R25, R13, R26, !PT ;  /* 0x0000001a0d197209 */ /* 0x000fe20007800000 */
[----:B------:R-:W-:-:S03]  /*1280*/  FMUL R13, R41, c[0x0][0x188] ;  /* 0x00006200290d7a20 */ /* 0x000fc60000400000 */
[----:B------:R-:W-:Y:S02]  /*1290*/  FMNMX R26, R24, R25, !PT ;  /* 0x00000019181a7209 */ /* 0x000fe40007800000 */
[----:B---3--:R-:W-:Y:S01]  /*12a0*/  HMMA.16816.F32.BF16 R32, R48, R144, RZ ;  /* 0x000000903020723c */ /* 0x008fe200000418ff */
        /* <DEDUP_REMOVED lines=9> */
[----:B----4-:R-:W-:Y:S01]  /*1340*/  HMMA.16816.F32.BF16 R52, R48, R136, RZ ;  /* 0x000000883034723c */ /* 0x010fe200000418ff */
        /* <DEDUP_REMOVED lines=9> */
[----:B-----5:R-:W-:Y:S01]  /*13e0*/  HMMA.16816.F32.BF16 R36, R48, R108, RZ ;  /* 0x0000006c3024723c */ /* 0x020fe200000418ff */
        /* <DEDUP_REMOVED lines=29> */
[----:B------:R-:W-:Y:S02]  /*15c0*/  FMUL R24, R60, c[0x0][0x188] ;  /* 0x000062003c187a20 */ /* 0x000fe40000400000 */
        /* <DEDUP_REMOVED lines=10> */
[----:B------:R-:W-:-:S04]  /*1670*/  FMNMX R24, R24, R25, !PT ;  /* 0x0000001918187209 */ /* 0x000fc80007800000 */
[----:B------:R-:W-:-:S05]  /*1680*/  FMNMX R25, R13, R24, !PT ;  /* 0x000000180d197209 */ /* 0x000fca0007800000 */
[----:B------:R-:W0:Y:S02]  /*1690*/  SHFL.BFLY PT, R24, R25, 0x2, 0x1f ;  /* 0x0c401f0019187f89 */ /* 0x000e2400000e0000 */
[----:B0-----:R-:W-:-:S05]  /*16a0*/  FMNMX R26, R25, R24, !PT ;  /* 0x00000018191a7209 */ /* 0x001fca0007800000 */
[----:B------:R-:W0:Y:S01]  /*16b0*/  SHFL.BFLY PT, R13, R26, 0x1, 0x1f ;  /* 0x0c201f001a0d7f89 */ /* 0x000e2200000e0000 */
[----:B------:R-:W-:Y:S01]  /*16c0*/  FMUL R31, R150, c[0x0][0x188] ;  /* 0x00006200961f7a20 */ /* 0x000fe20000400000 */
[----:B0-----:R-:W-:-:S04]  /*16d0*/  FMNMX R13, R26, R13, !PT ;  /* 0x0000000d1a0d7209 */ /* 0x001fc80007800000 */
[----:B------:R-:W-:-:S05]  /*16e0*/  FMNMX R13, R13, R176, !PT ;  /* 0x000000b00d0d7209 */ /* 0x000fca0007800000 */
[--C-:B------:R-:W-:Y:S02]  /*16f0*/  FFMA R40, R40, c[0x0][0x188], -R13.reuse ;  /* 0x0000620028287a23 */ /* 0x100fe4000000080d */
[--C-:B------:R-:W-:Y:S02]  /*1700*/  FFMA R41, R41, c[0x0][0x188], -R13.reuse ;  /* 0x0000620029297a23 */ /* 0x100fe4000000080d */
[----:B------:R-:W-:Y:S02]  /*1710*/  FMUL R28, R40, 1.4426950216293334961 ;  /* 0x3fb8aa3b281c7820 */ /* 0x000fe40000400000 */
[----:B------:R-:W-:Y:S02]  /*1720*/  FFMA R68, R68, c[0x0][0x188], -R13 ;  /* 0x0000620044447a23 */ /* 0x000fe4000000080d */
[----:B------:R-:W-:Y:S02]  /*1730*/  FMUL R40, R151, c[0x0][0x188] ;  /* 0x0000620097287a20 */ /* 0x000fe40000400000 */
[----:B------:R-:W-:-:S02]  /*1740*/  FMUL R29, R41, 1.4426950216293334961 ;  /* 0x3fb8aa3b291d7820 */ /* 0x000fc40000400000 */
[----:B------:R-:W-:Y:S01]  /*1750*/  FMUL R30, R68, 1.4426950216293334961 ;  /* 0x3fb8aa3b441e7820 */ /* 0x000fe20000400000 */
[----:B------:R-:W-:Y:S01]  /*1760*/  FMNMX R68, R31, R40, !PT ;  /* 0x000000281f447209 */ /* 0x000fe20007800000 */
[--C-:B------:R-:W-:Y:S02]  /*1770*/  FFMA R69, R69, c[0x0][0x188], -R13.reuse ;  /* 0x0000620045457a23 */ /* 0x100fe4000000080d */
[----:B------:R-:W-:Y:S02]  /*1780*/  FMUL R41, R86, c[0x0][0x188] ;  /* 0x0000620056297a20 */ /* 0x000fe40000400000 */
[----:B------:R-:W-:Y:S02]  /*1790*/  FMUL R31, R69, 1.4426950216293334961 ;  /* 0x3fb8aa3b451f7820 */ /* 0x000fe40000400000 */
[----:B------:R-:W-:Y:S01]  /*17a0*/  FMUL R40, R87, c[0x0][0x188] ;  /* 0x0000620057287a20 */ /* 0x000fe20000400000 */
[----:B------:R-:W-:Y:S01]  /*17b0*/  FMNMX R69, R41, R68, !PT ;  /* 0x0000004429457209 */ /* 0x000fe20007800000 */
[----:B------:R-:W-:-:S02]  /*17c0*/  FFMA R84, R84, c[0x0][0x188], -R13 ;  /* 0x0000620054547a23 */ /* 0x000fc4000000080d */
[----:B------:R-:W-:Y:S01]  /*17d0*/  FMUL R41, R42, c[0x0][0x188] ;  /* 0x000062002a297a20 */ /* 0x000fe20000400000 */
[----:B------:R-:W-:Y:S01]  /*17e0*/  FMNMX R40, R40, R69, !PT ;  /* 0x0000004528287209 */ /* 0x000fe20007800000 */
[----:B------:R-:W-:Y:S02]  /*17f0*/  FMUL R84, R84, 1.4426950216293334961 ;  /* 0x3fb8aa3b54547820 */ /* 0x000fe40000400000 */
[----:B------:R-:W-:Y:S01]  /*1800*/  FMUL R68, R43, c[0x0][0x188] ;  /* 0x000062002b447a20 */ /* 0x000fe20000400000 */
[----:B------:R-:W-:Y:S01]  /*1810*/  FMNMX R69, R41, R40, !PT ;  /* 0x0000002829457209 */ /* 0x000fe20007800000 */
[----:B------:R-:W-:Y:S01]  /*1820*/  FFMA R85, R85, c[0x0][0x188], -R13 ;  /* 0x0000620055557a23 */ /* 0x000fe2000000080d */
[----:B------:R0:W-:Y:S01]  /*1830*/  MUFU.EX2 R26, R84 ;  /* 0x00000054001a7308 */ /* 0x0001e20000000800 */
[----:B------:R-:W-:Y:S02]  /*1840*/  FMUL R41, R70, c[0x0][0x188] ;  /* 0x0000620046297a20 */ /* 0x000fe40000400000 */
[----:B------:R-:W-:Y:S01]  /*1850*/  FMUL R27, R85, 1.4426950216293334961 ;  /* 0x3fb8aa3b551b7820 */ /* 0x000fe20000400000 */
[----:B0-----:R-:W-:Y:S01]  /*1860*/  FMNMX R84, R68, R69, !PT ;  /* 0x0000004544547209 */ /* 0x001fe20007800000 */
[----:B------:R-:W-:-:S03]  /*1870*/  FMUL R68, R71, c[0x0][0x188] ;  /* 0x0000620047447a20 */ /* 0x000fc60000400000 */
[----:B------:R-:W-:Y:S01]  /*1880*/  FMNMX R85, R41, R84, !PT ;  /* 0x0000005429557209 */ /* 0x000fe20007800000 */
[----:B------:R-:W-:Y:S02]  /*1890*/  FFMA R84, R80, c[0x0][0x188], -R13 ;  /* 0x0000620050547a23 */ /* 0x000fe4000000080d */
[----:B------:R-:W-:Y:S01]  /*18a0*/  FMUL R69, R90, c[0x0][0x188] ;  /* 0x000062005a457a20 */ /* 0x000fe20000400000 */
[----:B------:R-:W-:Y:S01]  /*18b0*/  FMNMX R80, R68, R85, !PT ;  /* 0x0000005544507209 */ /* 0x000fe20007800000 */
[----:B------:R-:W-:-:S03]  /*18c0*/  FMUL R68, R91, c[0x0][0x188] ;  /* 0x000062005b447a20 */ /* 0x000fc60000400000 */
[----:B------:R-:W-:Y:S01]  /*18d0*/  FMNMX R85, R69, R80, !PT ;  /* 0x0000005045557209 */ /* 0x000fe20007800000 */
[----:B------:R-:W-:-:S03]  /*18e0*/  FMUL R69, R82, c[0x0][0x188] ;  /* 0x0000620052457a20 */ /* 0x000fc60000400000 */
[----:B------:R-:W-:Y:S01]  /*18f0*/  FMNMX R80, R68, R85, !PT ;  /* 0x0000005544507209 */ /* 0x000fe20007800000 */
[----:B------:R-:W-:-:S03]  /*1900*/  FMUL R68, R83, c[0x0][0x188] ;  /* 0x0000620053447a20 */ /* 0x000fc60000400000 */
[----:B------:R-:W-:Y:S01]  /*1910*/  FMNMX R69, R69, R80, !PT ;  /* 0x0000005045457209 */ /* 0x000fe20007800000 */
[----:B------:R-:W-:Y:S02]  /*1920*/  FFMA R80, R32, c[0x0][0x188], -R13 ;  /* 0x0000620020507a23 */ /* 0x000fe4000000080d */
[----:B------:R-:W-:Y:S01]  /*1930*/  FMUL R32, R34, c[0x0][0x188] ;  /* 0x0000620022207a20 */ /* 0x000fe20000400000 */
[----:B------:R-:W-:Y:S01]  /*1940*/  FMNMX R69, R68, R69, !PT ;  /* 0x0000004544457209 */ /* 0x000fe20007800000 */
[----:B------:R-:W-:-:S03]  /*1950*/  FMUL R68, R35, c[0x0][0x188] ;  /* 0x0000620023447a20 */ /* 0x000fc60000400000 */
[----:B------:R-:W-:Y:S01]  /*1960*/  FMNMX R69, R32, R69, !PT ;  /* 0x0000004520457209 */ /* 0x000fe20007800000 */
[----:B------:R-:W-:Y:S02]  /*1970*/  FFMA R33, R33, c[0x0][0x188], -R13 ;  /* 0x0000620021217a23 */ /* 0x000fe4000000080d */
[----:B------:R-:W-:Y:S01]  /*1980*/  FMUL R32, R66, c[0x0][0x188] ;  /* 0x0000620042207a20 */ /* 0x000fe20000400000 */
[----:B------:R-:W-:Y:S01]  /*1990*/  FMNMX R69, R68, R69, !PT ;  /* 0x0000004544457209 */ /* 0x000fe20007800000 */
[----:B------:R-:W-:Y:S02]  /*19a0*/  FMUL R157, R33, 1.4426950216293334961 ;  /* 0x3fb8aa3b219d7820 */ /* 0x000fe40000400000 */
[----:B------:R-:W-:Y:S01]  /*19b0*/  FMUL R33, R67, c[0x0][0x188] ;  /* 0x0000620043217a20 */ /* 0x000fe20000400000 */
[----:B------:R-:W-:Y:S01]  /*19c0*/  FMNMX R68, R32, R69, !PT ;  /* 0x0000004520447209 */ /* 0x000fe20007800000 */
[----:B------:R-:W-:-:S03]  /*19d0*/  FMUL R32, R54, c[0x0][0x188] ;  /* 0x0000620036207a20 */ /* 0x000fc60000400000 */
[----:B------:R-:W-:Y:S01]  /*19e0*/  FMNMX R69, R33, R68, !PT ;  /* 0x0000004421457209 */ /* 0x000fe20007800000 */
[----:B------:R-:W-:-:S03]  /*19f0*/  FMUL R33, R55, c[0x0][0x188] ;  /* 0x0000620037217a20 */ /* 0x000fc60000400000 */
[----:B------:R-:W-:Y:S01]  /*1a00*/  FMNMX R68, R32, R69, !PT ;  /* 0x0000004520447209 */ /* 0x000fe20007800000 */
[--C-:B------:R-:W-:Y:S02]  /*1a10*/  FFMA R69, R65, c[0x0][0x188], -R13.reuse ;  /* 0x0000620041457a23 */ /* 0x100fe4000000080d */
[----:B------:R-:W-:Y:S01]  /*1a20*/  FMUL R32, R58, c[0x0][0x188] ;  /* 0x000062003a207a20 */ /* 0x000fe20000400000 */
[----:B------:R-:W-:Y:S01]  /*1a30*/  FMNMX R65, R33, R68, !PT ;  /* 0x0000004421417209 */ /* 0x000fe20007800000 */
[----:B------:R-:W-:Y:S02]  /*1a40*/  FMUL R80, R80, 1.4426950216293334961 ;  /* 0x3fb8aa3b50507820 */ /* 0x000fe40000400000 */
[----:B------:R-:W-:Y:S01]  /*1a50*/  FMUL R33, R59, c[0x0][0x188] ;  /* 0x000062003b217a20 */ /* 0x000fe20000400000 */
[----:B------:R-:W-:Y:S01]  /*1a60*/  FMNMX R68, R32, R65, !PT ;  /* 0x0000004120447209 */ /* 0x000fe20007800000 */
[----:B------:R0:W-:Y:S01]  /*1a70*/  MUFU.EX2 R156, R80 ;  /* 0x00000050009c7308 */ /* 0x0001e20000000800 */
[----:B------:R-:W-:-:S02]  /*1a80*/  FFMA R52, R52, c[0x0][0x188], -R13 ;  /* 0x0000620034347a23 */ /* 0x000fc4000000080d */
[----:B------:R-:W-:Y:S02]  /*1a90*/  FMUL R32, R38, c[0x0][0x188] ;  /* 0x0000620026207a20 */ /* 0x000fe40000400000 */
[----:B------:R-:W-:Y:S02]  /*1aa0*/  FMUL R158, R52, 1.4426950216293334961 ;  /* 0x3fb8aa3b349e7820 */ /* 0x000fe40000400000 */
[----:B0-----:R-:W-:Y:S01]  /*1ab0*/  FMUL R80, R69, 1.4426950216293334961 ;  /* 0x3fb8aa3b45507820 */ /* 0x001fe20000400000 */
        /* <DEDUP_REMOVED lines=22> */
[----:B------:R-:W-:Y:S02]  /*1c20*/  FFMA R52, R37, c[0x0][0x188], -R13 ;  /* 0x0000620025347a23 */ /* 0x000fe4000000080d */
[----:B------:R-:W-:Y:S01]  /*1c30*/  FMUL R32, R50, c[0x0][0x188] ;  /* 0x0000620032207a20 */ /* 0x000fe20000400000 */
[----:B------:R-:W-:Y:S01]  /*1c40*/  FMNMX R37, R33, R36, !PT ;  /* 0x0000002421257209 */ /* 0x000fe20007800000 */
[----:B------:R-:W-:-:S03]  /*1c50*/  FMUL R33, R51, c[0x0][0x188] ;  /* 0x0000620033217a20 */ /* 0x000fc60000400000 */
[----:B------:R-:W-:-:S04]  /*1c60*/  FMNMX R32, R32, R37, !PT ;  /* 0x0000002520207209 */ /* 0x000fc80007800000 */
[----:B------:R-:W-:-:S05]  /*1c70*/  FMNMX R32, R33, R32, !PT ;  /* 0x0000002021207209 */ /* 0x000fca0007800000 */
[----:B------:R-:W0:Y:S01]  /*1c80*/  SHFL.BFLY PT, R33, R32, 0x2, 0x1f ;  /* 0x0c401f0020217f89 */ /* 0x000e2200000e0000 */
[----:B------:R-:W-:Y:S01]  /*1c90*/  HMMA.16816.F32.BF16 R104, R100, R132, RZ ;  /* 0x000000846468723c */ /* 0x000fe200000418ff */
[----:B------:R-:W-:-:S07]  /*1ca0*/  FMUL R68, R68, 1.4426950216293334961 ;  /* 0x3fb8aa3b44447820 */ /* 0x000fce0000400000 */
[----:B------:R-:W-:Y:S01]  /*1cb0*/  HMMA.16816.F32.BF16 R132, R100, R134, RZ ;  /* 0x000000866484723c */ /* 0x000fe200000418ff */
[----:B------:R0:W-:Y:S01]  /*1cc0*/  MUFU.EX2 R159, R68 ;  /* 0x00000044009f7308 */ /* 0x0001e20000000800 */
[----:B------:R-:W-:-:S06]  /*1cd0*/  FMUL R52, R52, 1.4426950216293334961 ;  /* 0x3fb8aa3b34347820 */ /* 0x000fcc0000400000 */
[----:B------:R-:W-:Y:S01]  /*1ce0*/  HMMA.16816.F32.BF16 R140, R100, R152, RZ ;  /* 0x00000098648c723c */ /* 0x000fe200000418ff */
[--C-:B------:R-:W-:Y:S01]  /*1cf0*/  FFMA R44, R44, c[0x0][0x188], -R13.reuse ;  /* 0x000062002c2c7a23 */ /* 0x100fe2000000080d */
[----:B0-----:R-:W-:Y:S01]  /*1d00*/  FMNMX R68, R32, R33, !PT ;  /* 0x0000002120447209 */ /* 0x001fe20007800000 */
[--C-:B------:R-:W-:Y:S02]  /*1d10*/  FFMA R56, R56, c[0x0][0x188], -R13.reuse ;  /* 0x0000620038387a23 */ /* 0x100fe4000000080d */
[--C-:B------:R-:W-:Y:S02]  /*1d20*/  FFMA R57, R57, c[0x0][0x188], -R13.reuse ;  /* 0x0000620039397a23 */ /* 0x100fe4000000080d */
[----:B------:R-:W0:Y:S01]  /*1d30*/  SHFL.BFLY PT, R69, R68, 0x1, 0x1f ;  /* 0x0c201f0044457f89 */ /* 0x000e2200000e0000 */
[--C-:B------:R-:W-:Y:S02]  /*1d40*/  FFMA R45, R45, c[0x0][0x188], -R13.reuse ;  /* 0x000062002d2d7a23 */ /* 0x100fe4000000080d */
[----:B------:R-:W-:-:S02]  /*1d50*/  FFMA R48, R48, c[0x0][0x188], -R13 ;  /* 0x0000620030307a23 */ /* 0x000fc4000000080d */
[----:B------:R-:W-:Y:S01]  /*1d60*/  FFMA R49, R49, c[0x0][0x188], -R13 ;  /* 0x0000620031317a23 */ /* 0x000fe2000000080d */
[----:B------:R1:W-:Y:S01]  /*1d70*/  MUFU.EX2 R163, R52 ;  /* 0x0000003400a37308 */ /* 0x0003e20000000800 */
[----:B------:R-:W-:Y:S02]  /*1d80*/  FMUL R44, R44, 1.4426950216293334961 ;  /* 0x3fb8aa3b2c2c7820 */ /* 0x000fe40000400000 */
[----:B------:R-:W-:Y:S02]  /*1d90*/  FMUL R56, R56, 1.4426950216293334961 ;  /* 0x3fb8aa3b38387820 */ /* 0x000fe40000400000 */
[----:B------:R-:W-:Y:S02]  /*1da0*/  FMUL R57, R57, 1.4426950216293334961 ;  /* 0x3fb8aa3b39397820 */ /* 0x000fe40000400000 */
[----:B------:R-:W-:Y:S02]  /*1db0*/  FMUL R45, R45, 1.4426950216293334961 ;  /* 0x3fb8aa3b2d2d7820 */ /* 0x000fe40000400000 */
[----:B-1----:R-:W-:Y:S01]  /*1dc0*/  IMAD.WIDE R52, R6, 0x2, R210 ;  /* 0x0000000206347825 */ /* 0x002fe200078e02d2 */
[----:B------:R-:W-:Y:S03]  /*1dd0*/  MUFU.EX2 R160, R56 ;  /* 0x0000003800a07308 */ /* 0x000fe60000000800 */
[----:B------:R-:W-:-:S02]  /*1de0*/  FMUL R172, R48, 1.4426950216293334961 ;  /* 0x3fb8aa3b30ac7820 */ /* 0x000fc40000400000 */
[----:B------:R-:W-:Y:S02]  /*1df0*/  FMUL R173, R49, 1.4426950216293334961 ;  /* 0x3fb8aa3b31ad7820 */ /* 0x000fe40000400000 */
[--C-:B------:R-:W-:Y:S02]  /*1e00*/  FFMA R60, R60, c[0x0][0x188], -R13.reuse ;  /* 0x000062003c3c7a23 */ /* 0x100fe4000000080d */
[----:B------:R-:W-:Y:S02]  /*1e10*/  FFMA R61, R61, c[0x0][0x188], -R13 ;  /* 0x000062003d3d7a23 */ /* 0x000fe4000000080d */
[----:B------:R-:W-:Y:S01]  /*1e20*/  IMAD.WIDE R32, R6, 0x2, R212 ;  /* 0x0000000206207825 */ /* 0x000fe200078e02d4 */
[----:B------:R1:W-:Y:S03]  /*1e30*/  MUFU.EX2 R161, R57 ;  /* 0x0000003900a17308 */ /* 0x0003e60000000800 */
[----:B------:R-:W-:-:S02]  /*1e40*/  FMUL R48, R104, c[0x0][0x188] ;  /* 0x0000620068307a20 */ /* 0x000fc40000400000 */
[----:B------:R-:W-:-:S03]  /*1e50*/  FMUL R49, R105, c[0x0][0x188] ;  /* 0x0000620069317a20 */ /* 0x000fc60000400000 */
[----:B------:R2:W-:Y:S01]  /*1e60*/  MUFU.EX2 R166, R44 ;  /* 0x0000002c00a67308 */ /* 0x0005e20000000800 */
[----:B-1----:R-:W-:-:S04]  /*1e70*/  IMAD.WIDE R56, R6, 0x2, R214 ;  /* 0x0000000206387825 */ /* 0x002fc800078e02d6 */
[----:B------:R-:W-:Y:S01]  /*1e80*/  FMUL R167, R60, 1.4426950216293334961 ;  /* 0x3fb8aa3b3ca77820 */ /* 0x000fe20000400000 */
[----:B------:R1:W3:Y:S01]  /*1e90*/  LDG.E.U16 R36, [R56.64] ;  /* 0x0000000438247981 */ /* 0x0002e2000c1e1500 */
[----:B------:R-:W-:Y:S01]  /*1ea0*/  FMUL R168, R61, 1.4426950216293334961 ;  /* 0x3fb8aa3b3da87820 */ /* 0x000fe20000400000 */
[----:B------:R4:W-:Y:S02]  /*1eb0*/  MUFU.EX2 R169, R45 ;  /* 0x0000002d00a97308 */ /* 0x0009e40000000800 */
[----:B--2---:R2:W5:Y:S01]  /*1ec0*/  LDG.E.U16 R44, [R52.64] ;  /* 0x00000004342c7981 */ /* 0x004562000c1e1500 */
[----:B------:R-:W-:-:S05]  /*1ed0*/  IMAD.WIDE R60, R6, 0x2, R216 ;  /* 0x00000002063c7825 */ /* 0x000fca00078e02d8 */
[----:B------:R0:W3:Y:S01]  /*1ee0*/  LDG.E.U16 R37, [R60.64] ;  /* 0x000000043c257981 */ /* 0x0000e2000c1e1500 */
[----:B--2---:R-:W-:-:S03]  /*1ef0*/  FMUL R52, R132, c[0x0][0x188] ;  /* 0x0000620084347a20 */ /* 0x004fc60000400000 */
[----:B----4-:R2:W4:Y:S01]  /*1f00*/  LDG.E.U16 R45, [R32.64] ;  /* 0x00000004202d7981 */ /* 0x010522000c1e1500 */
[----:B------:R-:W-:Y:S01]  /*1f10*/  FMNMX R53, R48, R49, !PT ;  /* 0x0000003130357209 */ /* 0x000fe20007800000 */
[----:B------:R-:W-:-:S03]  /*1f20*/  FMUL R48, R133, c[0x0][0x188] ;  /* 0x0000620085307a20 */ /* 0x000fc60000400000 */
[----:B-1----:R-:W-:Y:S01]  /*1f30*/  FMNMX R57, R52, R53, !PT ;  /* 0x0000003534397209 */ /* 0x002fe20007800000 */
[----:B--2---:R-:W-:-:S04]  /*1f40*/  IMAD.WIDE R32, R6, 0x2, R208 ;  /* 0x0000000206207825 */ /* 0x004fc800078e02d0 */
[----:B0-----:R-:W-:Y:S01]  /*1f50*/  FADD R60, -R13, R176 ;  /* 0x000000b00d3c7221 */ /* 0x001fe20000000100 */
[----:B------:R0:W2:Y:S01]  /*1f60*/  LDG.E.U16 R49, [R32.64] ;  /* 0x0000000420317981 */ /* 0x0000a2000c1e1500 */
[----:B------:R-:W-:Y:S02]  /*1f70*/  FMNMX R174, R68, R69, !PT ;  /* 0x0000004544ae7209 */ /* 0x000fe40007800000 */
[----:B------:R-:W-:Y:S02]  /*1f80*/  FMUL R176, R60, 1.4426950216293334961 ;  /* 0x3fb8aa3b3cb07820 */ /* 0x000fe40000400000 */
[----:B------:R-:W-:-:S04]  /*1f90*/  IMAD.WIDE R60, R6, 0x2, R206 ;  /* 0x00000002063c7825 */ /* 0x000fc800078e02ce */
[----:B0-----:R-:W-:Y:S01]  /*1fa0*/  FMUL R32, R140, c[0x0][0x188] ;  /* 0x000062008c207a20 */ /* 0x001fe20000400000 */
[----:B------:R-:W-:Y:S01]  /*1fb0*/  FMNMX R33, R48, R57, !PT ;  /* 0x0000003930217209 */ /* 0x000fe20007800000 */
[----:B------:R-:W-:Y:S01]  /*1fc0*/  IMAD.WIDE R52, R6, 0x2, R204 ;  /* 0x0000000206347825 */ /* 0x000fe200078e02cc */
[----:B------:R0:W2:Y:S02]  /*1fd0*/  LDG.E.U16 R48, [R60.64] ;  /* 0x000000043c307981 */ /* 0x0000a4000c1e1500 */
[----:B------:R-:W-:Y:S01]  /*1fe0*/  FMNMX R69, R32, R33, !PT ;  /* 0x0000002120457209 */ /* 0x000fe20007800000 */
[----:B------:R-:W-:Y:S01]  /*1ff0*/  FMUL R56, R141, c[0x0][0x188] ;  /* 0x000062008d387a20 */ /* 0x000fe20000400000 */
[----:B------:R1:W2:Y:S01]  /*2000*/  LDG.E.U16 R57, [R52.64] ;  /* 0x0000000434397981 */ /* 0x0002a2000c1e1500 */
[----:B------:R-:W-:-:S03]  /*2010*/  IMAD.WIDE R32, R6, 0x2, R202 ;  /* 0x0000000206207825 */ /* 0x000fc600078e02ca */
[----:B------:R-:W-:Y:S02]  /*2020*/  FMNMX R69, R56, R69, !PT ;  /* 0x0000004538457209 */ /* 0x000fe40007800000 */
[----:B------:R0:W2:Y:S01]  /*2030*/  LDG.E.U16 R56, [R32.64] ;  /* 0x0000000420387981 */ /* 0x0000a2000c1e1500 */
[----:B------:R-:W-:Y:S01]  /*2040*/  FMNMX R174, R174, R195, !PT ;  /* 0x000000c3aeae7209 */ /* 0x000fe20007800000 */
[--C-:B------:R-:W-:Y:S01]  /*2050*/  FFMA R149, R149, c[0x0][0x188], -R13.reuse ;  /* 0x0000620095957a23 */ /* 0x100fe2000000080d */
[----:B------:R-:W-:Y:S01]  /*2060*/  HMMA.16816.F32.BF16 R152, R100, R154, RZ ;  /* 0x0000009a6498723c */ /* 0x000fe200000418ff */
[--C-:B------:R-:W-:Y:S02]  /*2070*/  FFMA R148, R148, c[0x0][0x188], -R13.reuse ;  /* 0x0000620094947a23 */ /* 0x100fe4000000080d */
[--C-:B------:R-:W-:Y:S02]  /*2080*/  FFMA R88, R88, c[0x0][0x188], -R13.reuse ;  /* 0x0000620058587a23 */ /* 0x100fe4000000080d */
[----:B------:R-:W-:-:S02]  /*2090*/  FFMA R72, R72, c[0x0][0x188], -R13 ;  /* 0x0000620048487a23 */ /* 0x000fc4000000080d */
[----:B------:R-:W-:Y:S02]  /*20a0*/  FMUL R84, R84, 1.4426950216293334961 ;  /* 0x3fb8aa3b54547820 */ /* 0x000fe40000400000 */
[--C-:B------:R-:W-:Y:S02]  /*20b0*/  FFMA R73, R73, c[0x0][0x188], -R13.reuse ;  /* 0x0000620049497a23 */ /* 0x100fe4000000080d */
[--C-:B------:R-:W-:Y:S02]  /*20c0*/  FFMA R89, R89, c[0x0][0x188], -R13.reuse ;  /* 0x0000620059597a23 */ /* 0x100fe4000000080d */
[----:B------:R-:W-:Y:S01]  /*20d0*/  FFMA R81, R81, c[0x0][0x188], -R13 ;  /* 0x0000620051517a23 */ /* 0x000fe2000000080d */
[----:B------:R-:W-:Y:S01]  /*20e0*/  MUFU.EX2 R65, R80 ;  /* 0x0000005000417308 */ /* 0x000fe20000000800 */
[----:B------:R-:W-:Y:S01]  /*20f0*/  FMUL R149, R149, 1.4426950216293334961 ;  /* 0x3fb8aa3b95957820 */ /* 0x000fe20000400000 */
[----:B------:R-:W-:Y:S01]  /*2100*/  BAR.SYNC.DEFER_BLOCKING 0x0 ;  /* 0x0000000000007b1d */ /* 0x000fe20000010000 */
[----:B------:R-:W-:-:S02]  /*2110*/  FFMA R150, R150, c[0x0][0x188], -R174 ;  /* 0x0000620096967a23 */ /* 0x000fc400000008ae */
[--C-:B------:R-:W-:Y:S02]  /*2120*/  FFMA R151, R151, c[0x0][0x188], -R174.reuse ;  /* 0x0000620097977a23 */ /* 0x100fe400000008ae */
[----:B------:R-:W-:Y:S01]  /*2130*/  FMUL R24, R148, 1.4426950216293334961 ;  /* 0x3fb8aa3b94187820 */ /* 0x000fe20000400000 */
[----:B------:R0:W-:Y:S01]  /*2140*/  MUFU.EX2 R25, R149 ;  /* 0x0000009500197308 */ /* 0x0001e20000000800 */
[----:B------:R-:W-:Y:S02]  /*2150*/  FMUL R175, R150, 1.4426950216293334961 ;  /* 0x3fb8aa3b96af7820 */ /* 0x000fe40000400000 */
[----:B------:R-:W-:Y:S02]  /*2160*/  FMUL R178, R151, 1.4426950216293334961 ;  /* 0x3fb8aa3b97b27820 */ /* 0x000fe40000400000 */
[----:B0-----:R-:W-:Y:S01]  /*2170*/  HMMA.16816.F32.BF16 R148, R100, R116, RZ ;  /* 0x000000746494723c */ /* 0x001fe200000418ff */
[----:B------:R-:W-:Y:S02]  /*2180*/  FFMA R86, R86, c[0x0][0x188], -R174 ;  /* 0x0000620056567a23 */ /* 0x000fe400000008ae */
[----:B------:R-:W-:-:S02]  /*2190*/  FMUL R88, R88, 1.4426950216293334961 ;  /* 0x3fb8aa3b58587820 */ /* 0x000fc40000400000 */
[----:B------:R-:W-:-:S03]  /*21a0*/  FMUL R72, R72, 1.4426950216293334961 ;  /* 0x3fb8aa3b48487820 */ /* 0x000fc60000400000 */
[----:B------:R-:W-:Y:S01]  /*21b0*/  HMMA.16816.F32.BF16 R116, R100, R118, RZ ;  /* 0x000000766474723c */ /* 0x000fe200000418ff */
[----:B------:R-:W-:Y:S02]  /*21c0*/  FMUL R86, R86, 1.4426950216293334961 ;  /* 0x3fb8aa3b56567820 */ /* 0x000fe40000400000 */
[--C-:B------:R-:W-:Y:S01]  /*21d0*/  FFMA R87, R87, c[0x0][0x188], -R174.reuse ;  /* 0x0000620057577a23 */ /* 0x100fe200000008ae */
[----:B------:R-:W-:Y:S01]  /*21e0*/  MUFU.EX2 R40, R88 ;  /* 0x0000005800287308 */ /* 0x000fe20000000800 */
[----:B------:R-:W-:Y:S02]  /*21f0*/  FMUL R68, R152, c[0x0][0x188] ;  /* 0x0000620098447a20 */ /* 0x000fe40000400000 */
[----:B-1----:R-:W-:-:S05]  /*2200*/  FFMA R53, R42, c[0x0][0x188], -R174 ;  /* 0x000062002a357a23 */ /* 0x002fca00000008ae */
[----:B------:R0:W-:Y:S01]  /*2210*/  MUFU.EX2 R164, R72 ;  /* 0x0000004800a47308 */ /* 0x0001e20000000800 */
[----:B------:R-:W-:Y:S01]  /*2220*/  FMUL R52, R153, c[0x0][0x188] ;  /* 0x0000620099347a20 */ /* 0x000fe20000400000 */
[----:B------:R-:W-:-:S06]  /*2230*/  FMNMX R69, R68, R69, !PT ;  /* 0x0000004544457209 */ /* 0x000fcc0007800000 */
[----:B------:R-:W-:Y:S01]  /*2240*/  MUFU.EX2 R88, R84 ;  /* 0x0000005400587308 */ /* 0x000fe20000000800 */
[----:B0-----:R-:W-:-:S07]  /*2250*/  FMUL R72, R87, 1.4426950216293334961 ;  /* 0x3fb8aa3b57487820 */ /* 0x001fce0000400000 */
[----:B------:R0:W-:Y:S01]  /*2260*/  MUFU.EX2 R177, R86 ;  /* 0x0000005600b17308 */ /* 0x0001e20000000800 */
[----:B------:R-:W-:Y:S01]  /*2270*/  FMUL R68, R53, 1.4426950216293334961 ;  /* 0x3fb8aa3b35447820 */ /* 0x000fe20000400000 */
[----:B------:R-:W-:Y:S01]  /*2280*/  FMNMX R52, R52, R69, !PT ;  /* 0x0000004534347209 */ /* 0x000fe20007800000 */
[----:B------:R-:W-:Y:S01]  /*2290*/  FMUL R53, R148, c[0x0][0x188] ;  /* 0x0000620094357a20 */ /* 0x000fe20000400000 */
[C---:B0-----:R-:W-:Y:S04]  /*22a0*/  HMMA.16816.F32.BF16 R84, R100.reuse, R144, RZ ;  /* 0x000000906454723c */ /* 0x041fe800000418ff */
[----:B------:R-:W-:Y:S01]  /*22b0*/  FMNMX R61, R53, R52, !PT ;  /* 0x00000034353d7209 */ /* 0x000fe20007800000 */
[----:B------:R-:W-:Y:S02]  /*22c0*/  FMUL R52, R149, c[0x0][0x188] ;  /* 0x0000620095347a20 */ /* 0x000fe40000400000 */
[----:B------:R-:W-:Y:S01]  /*22d0*/  FMUL R32, R106, c[0x0][0x188] ;  /* 0x000062006a207a20 */ /* 0x000fe20000400000 */
[----:B------:R-:W-:Y:S01]  /*22e0*/  HMMA.16816.F32.BF16 R144, R100, R146, RZ ;  /* 0x000000926490723c */ /* 0x000fe200000418ff */
[----:B------:R-:W-:Y:S01]  /*22f0*/  FMUL R33, R107, c[0x0][0x188] ;  /* 0x000062006b217a20 */ /* 0x000fe20000400000 */
[----:B------:R-:W-:Y:S01]  /*2300*/  FMNMX R52, R52, R61, !PT ;  /* 0x0000003d34347209 */ /* 0x000fe20007800000 */
[----:B------:R-:W-:-:S02]  /*2310*/  FFMA R60, R43, c[0x0][0x188], -R174 ;  /* 0x000062002b3c7a23 */ /* 0x000fc400000008ae */
[----:B------:R-:W-:Y:S02]  /*2320*/  FMUL R53, R116, c[0x0][0x188] ;  /* 0x0000620074357a20 */ /* 0x000fe40000400000 */
[----:B------:R-:W-:Y:S01]  /*2330*/  FFMA R70, R70, c[0x0][0x188], -R174 ;  /* 0x0000620046467a23 */ /* 0x000fe200000008ae */
[----:B------:R-:W-:Y:S01]  /*2340*/  FMNMX R61, R32, R33, !PT ;  /* 0x00000021203d7209 */ /* 0x000fe20007800000 */
[----:B------:R0:W-:Y:S01]  /*2350*/  MUFU.EX2 R42, R72 ;  /* 0x00000048002a7308 */ /* 0x0001e20000000800 */
[----:B------:R-:W-:Y:S01]  /*2360*/  FMUL R180, R60, 1.4426950216293334961 ;  /* 0x3fb8aa3b3cb47820 */ /* 0x000fe20000400000 */
[----:B------:R-:W-:Y:S01]  /*2370*/  FMNMX R60, R53, R52, !PT ;  /* 0x00000034353c7209 */ /* 0x000fe20007800000 */
[----:B------:R-:W-:Y:S02]  /*2380*/  FMUL R33, R117, c[0x0][0x188] ;  /* 0x0000620075217a20 */ /* 0x000fe40000400000 */
[----:B------:R-:W-:-:S03]  /*2390*/  FMUL R179, R70, 1.4426950216293334961 ;  /* 0x3fb8aa3b46b37820 */ /* 0x000fc60000400000 */
[----:B------:R1:W-:Y:S01]  /*23a0*/  MUFU.EX2 R43, R68 ;  /* 0x00000044002b7308 */ /* 0x0003e20000000800 */
[--C-:B0-----:R-:W-:Y:S01]  /*23b0*/  FFMA R72, R71, c[0x0][0x188], -R174.reuse ;  /* 0x0000620047487a23 */ /* 0x101fe200000008ae */
[----:B------:R-:W-:Y:S01]  /*23c0*/  FMNMX R33, R33, R60, !PT ;  /* 0x0000003c21217209 */ /* 0x000fe20007800000 */
[----:B------:R-:W-:Y:S01]  /*23d0*/  FMUL R52, R84, c[0x0][0x188] ;  /* 0x0000620054347a20 */ /* 0x000fe20000400000 */
[----:B-1----:R-:W-:Y:S04]  /*23e0*/  HMMA.16816.F32.BF16 R68, R100, R136, RZ ;  /* 0x000000886444723c */ /* 0x002fe800000418ff */
[----:B------:R-:W-:Y:S01]  /*23f0*/  FMNMX R60, R52, R33, !PT ;  /* 0x00000021343c7209 */ /* 0x000fe20007800000 */
[----:B------:R-:W-:Y:S02]  /*2400*/  FMUL R32, R134, c[0x0][0x188] ;  /* 0x0000620086207a20 */ /* 0x000fe40000400000 */
[----:B------:R-:W-:-:S02]  /*2410*/  FFMA R52, R91, c[0x0][0x188], -R174 ;  /* 0x000062005b347a23 */ /* 0x000fc400000008ae */
[----:B------:R-:W-:Y:S01]  /*2420*/  FMUL R33, R85, c[0x0][0x188] ;  /* 0x0000620055217a20 */ /* 0x000fe20000400000 */
[----:B------:R-:W-:Y:S01]  /*2430*/  HMMA.16816.F32.BF16 R136, R100, R138, RZ ;  /* 0x0000008a6488723c */ /* 0x000fe200000418ff */
[----:B------:R-:W-:Y:S01]  /*2440*/  FMUL R73, R73, 1.4426950216293334961 ;  /* 0x3fb8aa3b49497820 */ /* 0x000fe20000400000 */
[----:B------:R-:W-:Y:S01]  /*2450*/  FMNMX R61, R32, R61, !PT ;  /* 0x0000003d203d7209 */ /* 0x000fe20007800000 */
[----:B------:R-:W-:Y:S01]  /*2460*/  FMUL R182, R52, 1.4426950216293334961 ;  /* 0x3fb8aa3b34b67820 */ /* 0x000fe20000400000 */
[----:B------:R-:W-:Y:S01]  /*2470*/  FMNMX R33, R33, R60, !PT ;  /* 0x0000003c21217209 */ /* 0x000fe20007800000 */
[----:B------:R-:W-:Y:S02]  /*2480*/  FMUL R89, R89, 1.4426950216293334961 ;  /* 0x3fb8aa3b59597820 */ /* 0x000fe40000400000 */
[----:B------:R-:W-:Y:S02]  /*2490*/  FFMA R53, R90, c[0x0][0x188], -R174 ;  /* 0x000062005a357a23 */ /* 0x000fe400000008ae */
[----:B------:R-:W-:-:S02]  /*24a0*/  FMUL R52, R144, c[0x0][0x188] ;  /* 0x0000620090347a20 */ /* 0x000fc40000400000 */
[----:B------:R-:W-:Y:S01]  /*24b0*/  FMUL R32, R135, c[0x0][0x188] ;  /* 0x0000620087207a20 */ /* 0x000fe20000400000 */
[----:B------:R0:W-:Y:S01]  /*24c0*/  MUFU.EX2 R165, R73 ;  /* 0x0000004900a57308 */ /* 0x0001e20000000800 */
[----:B------:R-:W-:Y:S02]  /*24d0*/  FMUL R81, R81, 1.4426950216293334961 ;  /* 0x3fb8aa3b51517820 */ /* 0x000fe40000400000 */
[--C-:B------:R-:W-:Y:S01]  /*24e0*/  FFMA R82, R82, c[0x0][0x188], -R174.reuse ;  /* 0x0000620052527a23 */ /* 0x100fe200000008ae */
[----:B------:R-:W-:Y:S01]  /*24f0*/  FMNMX R61, R32, R61, !PT ;  /* 0x0000003d203d7209 */ /* 0x000fe20007800000 */
[----:B------:R-:W-:Y:S02]  /*2500*/  FMUL R32, R145, c[0x0][0x188] ;  /* 0x0000620091207a20 */ /* 0x000fe40000400000 */
[----:B------:R-:W-:Y:S01]  /*2510*/  FMUL R181, R82, 1.4426950216293334961 ;  /* 0x3fb8aa3b52b57820 */ /* 0x000fe20000400000 */
[----:B------:R-:W-:Y:S01]  /*2520*/  MUFU.EX2 R41, R89 ;  /* 0x0000005900297308 */ /* 0x000fe20000000800 */
[----:B0-----:R-:W-:Y:S01]  /*2530*/  FMUL R73, R53, 1.4426950216293334961 ;  /* 0x3fb8aa3b35497820 */ /* 0x001fe20000400000 */
[----:B------:R-:W-:Y:S01]  /*2540*/  FMNMX R53, R52, R33, !PT ;  /* 0x0000002134357209 */ /* 0x000fe20007800000 */
[----:B------:R-:W-:-:S05]  /*2550*/  FFMA R52, R83, c[0x0][0x188], -R174 ;  /* 0x0000620053347a23 */ /* 0x000fca00000008ae */
[----:B------:R0:W-:Y:S01]  /*2560*/  MUFU.EX2 R89, R81 ;  /* 0x0000005100597308 */ /* 0x0001e20000000800 */
[----:B------:R-:W-:Y:S01]  /*2570*/  FMUL R33, R68, c[0x0][0x188] ;  /* 0x0000620044217a20 */ /* 0x000fe20000400000 */
[----:B------:R-:W-:Y:S01]  /*2580*/  FMNMX R60, R32, R53, !PT ;  /* 0x00000035203c7209 */ /* 0x000fe20007800000 */
[C---:B0-----:R-:W-:Y:S01]  /*2590*/  HMMA.16816.F32.BF16 R80, R100.reuse, R108, RZ ;  /* 0x0000006c6450723c */ /* 0x041fe200000418ff */
[----:B------:R-:W-:Y:S02]  /*25a0*/  FMUL R184, R52, 1.4426950216293334961 ;  /* 0x3fb8aa3b34b87820 */ /* 0x000fe40000400000 */
[----:B------:R-:W-:Y:S01]  /*25b0*/  FMNMX R33, R33, R60, !PT ;  /* 0x0000003c21217209 */ /* 0x000fe20007800000 */
[----:B------:R-:W-:Y:S02]  /*25c0*/  FMUL R52, R69, c[0x0][0x188] ;  /* 0x0000620045347a20 */ /* 0x000fe40000400000 */
[----:B------:R-:W-:Y:S02]  /*25d0*/  FMUL R32, R142, c[0x0][0x188] ;  /* 0x000062008e207a20 */ /* 0x000fe40000400000 */
[----:B------:R-:W-:Y:S01]  /*25e0*/  HMMA.16816.F32.BF16 R108, R100, R110, RZ ;  /* 0x0000006e646c723c */ /* 0x000fe200000418ff */
[----:B------:R-:W-:Y:S01]  /*25f0*/  FFMA R34, R34, c[0x0][0x188], -R174 ;  /* 0x0000620022227a23 */ /* 0x000fe200000008ae */
[----:B------:R-:W-:Y:S01]  /*2600*/  FMNMX R52, R52, R33, !PT ;  /* 0x0000002134347209 */ /* 0x000fe20007800000 */
[----:B------:R-:W-:Y:S01]  /*2610*/  FMUL R33, R136, c[0x0][0x188] ;  /* 0x0000620088217a20 */ /* 0x000fe20000400000 */
[----:B------:R-:W-:Y:S01]  /*2620*/  FMNMX R61, R32, R61, !PT ;  /* 0x0000003d203d7209 */ /* 0x000fe20007800000 */
[----:B------:R-:W-:-:S02]  /*2630*/  FMUL R183, R34, 1.4426950216293334961 ;  /* 0x3fb8aa3b22b77820 */ /* 0x000fc40000400000 */
[----:B------:R-:W-:Y:S01]  /*2640*/  FFMA R76, R76, c[0x0][0x188], -R13 ;  /* 0x000062004c4c7a23 */ /* 0x000fe2000000080d */
[----:B------:R-:W-:Y:S01]  /*2650*/  FMNMX R33, R33, R52, !PT ;  /* 0x0000003421217209 */ /* 0x000fe20007800000 */
[----:B------:R-:W-:Y:S02]  /*2660*/  FMUL R72, R72, 1.4426950216293334961 ;  /* 0x3fb8aa3b48487820 */ /* 0x000fe40000400000 */
[----:B------:R-:W-:Y:S02]  /*2670*/  FMUL R32, R143, c[0x0][0x188] ;  /* 0x000062008f207a20 */ /* 0x000fe40000400000 */
[----:B------:R-:W-:Y:S02]  /*2680*/  FMUL R34, R137, c[0x0][0x188] ;  /* 0x0000620089227a20 */ /* 0x000fe40000400000 */
[--C-:B------:R-:W-:Y:S01]  /*2690*/  FFMA R35, R35, c[0x0][0x188], -R174.reuse ;  /* 0x0000620023237a23 */ /* 0x100fe200000008ae */
[----:B------:R0:W-:Y:S01]  /*26a0*/  MUFU.EX2 R90, R72 ;  /* 0x00000048005a7308 */ /* 0x0001e20000000800 */
[----:B------:R-:W-:Y:S01]  /*26b0*/  FMUL R76, R76, 1.4426950216293334961 ;  /* 0x3fb8aa3b4c4c7820 */ /* 0x000fe20000400000 */
[----:B------:R-:W-:Y:S01]  /*26c0*/  FMNMX R61, R32, R61, !PT ;  /* 0x0000003d203d7209 */ /* 0x000fe20007800000 */
[----:B------:R-:W-:-:S02]  /*26d0*/  FFMA R60, R66, c[0x0][0x188], -R174 ;  /* 0x00006200423c7a23 */ /* 0x000fc400000008ae */
[----:B------:R-:W-:-:S03]  /*26e0*/  FMUL R53, R80, c[0x0][0x188] ;  /* 0x0000620050357a20 */ /* 0x000fc60000400000 */
[----:B------:R1:W-:Y:S01]  /*26f0*/  MUFU.EX2 R91, R73 ;  /* 0x00000049005b7308 */ /* 0x0003e20000000800 */
[----:B0-----:R-:W-:Y:S01]  /*2700*/  FMNMX R72, R34, R33, !PT ;  /* 0x0000002122487209 */ /* 0x001fe20007800000 */
[----:B------:R-:W-:Y:S02]  /*2710*/  FMUL R52, R154, c[0x0][0x188] ;  /* 0x000062009a347a20 */ /* 0x000fe40000400000 */
[----:B-1----:R-:W-:Y:S02]  /*2720*/  FMUL R73, R35, 1.4426950216293334961 ;  /* 0x3fb8aa3b23497820 */ /* 0x002fe40000400000 */
[----:B------:R-:W-:Y:S02]  /*2730*/  HMMA.16816.F32.BF16 R32, R100, R128, RZ ;  /* 0x000000806420723c */ /* 0x000fe400000418ff */
[----:B------:R0:W-:Y:S01]  /*2740*/  MUFU.EX2 R170, R76 ;  /* 0x0000004c00aa7308 */ /* 0x0001e20000000800 */
[----:B------:R-:W-:Y:S01]  /*2750*/  FMNMX R53, R53, R72, !PT ;  /* 0x0000004835357209 */ /* 0x000fe20007800000 */
[----:B------:R-:W-:Y:S01]  /*2760*/  FFMA R72, R67, c[0x0][0x188], -R174 ;  /* 0x0000620043487a23 */ /* 0x000fe200000008ae */
[----:B------:R-:W-:Y:S01]  /*2770*/  FMNMX R61, R52, R61, !PT ;  /* 0x0000003d343d7209 */ /* 0x000fe20007800000 */
[----:B0-----:R-:W-:-:S02]  /*2780*/  FMUL R76, R60, 1.4426950216293334961 ;  /* 0x3fb8aa3b3c4c7820 */ /* 0x001fc40000400000 */
[----:B------:R-:W-:Y:S01]  /*2790*/  FMUL R60, R81, c[0x0][0x188] ;  /* 0x00006200513c7a20 */ /* 0x000fe20000400000 */
[----:B------:R-:W-:Y:S01]  /*27a0*/  HMMA.16816.F32.BF16 R128, R100, R130, RZ ;  /* 0x000000826480723c */ /* 0x000fe200000418ff */
[----:B------:R-:W-:-:S03]  /*27b0*/  FMUL R52, R155, c[0x0][0x188] ;  /* 0x000062009b347a20 */ /* 0x000fc60000400000 */
[----:B------:R-:W-:Y:S01]  /*27c0*/  FMNMX R60, R60, R53, !PT ;  /* 0x000000353c3c7209 */ /* 0x000fe20007800000 */
[----:B------:R-:W-:Y:S02]  /*27d0*/  FMUL R53, R108, c[0x0][0x188] ;  /* 0x000062006c357a20 */ /* 0x000fe40000400000 */
[----:B------:R-:W-:Y:S01]  /*27e0*/  FFMA R54, R54, c[0x0][0x188], -R174 ;  /* 0x0000620036367a23 */ /* 0x000fe200000008ae */
[----:B------:R0:W-:Y:S01]  /*27f0*/  MUFU.EX2 R66, R73 ;  /* 0x0000004900427308 */ /* 0x0001e20000000800 */
[----:B------:R-:W-:Y:S01]  /*2800*/  FMUL R186, R72, 1.4426950216293334961 ;  /* 0x3fb8aa3b48ba7820 */ /* 0x000fe20000400000 */
[----:B------:R-:W-:Y:S01]  /*2810*/  FMNMX R72, R53, R60, !PT ;  /* 0x0000003c35487209 */ /* 0x000fe20007800000 */
[----:B------:R-:W-:Y:S02]  /*2820*/  FMUL R185, R54, 1.4426950216293334961 ;  /* 0x3fb8aa3b36b97820 */ /* 0x000fe40000400000 */
[----:B------:R-:W-:-:S03]  /*2830*/  FMUL R60, R150, c[0x0][0x188] ;  /* 0x00006200963c7a20 */ /* 0x000fc60000400000 */
[----:B------:R1:W-:Y:S01]  /*2840*/  MUFU.EX2 R67, R76 ;  /* 0x0000004c00437308 */ /* 0x0003e20000000800 */
[----:B0-----:R-:W-:Y:S01]  /*2850*/  FMNMX R73, R52, R61, !PT ;  /* 0x0000003d34497209 */ /* 0x001fe20007800000 */
[----:B------:R-:W-:Y:S02]  /*2860*/  FMUL R61, R109, c[0x0][0x188] ;  /* 0x000062006d3d7a20 */ /* 0x000fe40000400000 */
[----:B-1----:R-:W-:Y:S02]  /*2870*/  FFMA R76, R55, c[0x0][0x188], -R174 ;  /* 0x00006200374c7a23 */ /* 0x002fe400000008ae */
[----:B------:R-:W-:Y:S01]  /*2880*/  HMMA.16816.F32.BF16 R52, R100, R92, RZ ;  /* 0x0000005c6434723c */ /* 0x000fe200000418ff */
[----:B------:R-:W-:Y:S01]  /*2890*/  FMNMX R73, R60, R73, !PT ;  /* 0x000000493c497209 */ /* 0x000fe20007800000 */
[----:B------:R-:W-:Y:S01]  /*28a0*/  FMUL R60, R151, c[0x0][0x188] ;  /* 0x00006200973c7a20 */ /* 0x000fe20000400000 */
[----:B------:R-:W-:Y:S01]  /*28b0*/  FMNMX R72, R61, R72, !PT ;  /* 0x000000483d487209 */ /* 0x000fe20007800000 */
[----:B------:R-:W-:-:S02]  /*28c0*/  FMUL R61, R32, c[0x0][0x188] ;  /* 0x00006200203d7a20 */ /* 0x000fc40000400000 */
[--C-:B------:R-:W-:Y:S02]  /*28d0*/  FFMA R58, R58, c[0x0][0x188], -R174.reuse ;  /* 0x000062003a3a7a23 */ /* 0x100fe400000008ae */
[----:B------:R-:W-:Y:S01]  /*28e0*/  HMMA.16816.F32.BF16 R100, R100, R94, RZ ;  /* 0x0000005e6464723c */ /* 0x000fe200000418ff */
[----:B------:R-:W-:Y:S01]  /*28f0*/  FMNMX R73, R60, R73, !PT ;  /* 0x000000493c497209 */ /* 0x000fe20007800000 */
[----:B------:R-:W-:Y:S01]  /*2900*/  FMUL R60, R33, c[0x0][0x188] ;  /* 0x00006200213c7a20 */ /* 0x000fe20000400000 */
[----:B------:R-:W-:Y:S01]  /*2910*/  FMNMX R61, R61, R72, !PT ;  /* 0x000000483d3d7209 */ /* 0x000fe20007800000 */
[----:B------:R-:W-:Y:S02]  /*2920*/  FMUL R93, R58, 1.4426950216293334961 ;  /* 0x3fb8aa3b3a5d7820 */ /* 0x000fe40000400000 */
[----:B------:R-:W-:Y:S02]  /*2930*/  FMUL R58, R118, c[0x0][0x188] ;  /* 0x00006200763a7a20 */ /* 0x000fe40000400000 */
[----:B------:R-:W-:Y:S01]  /*2940*/  FFMA R72, R59, c[0x0][0x188], -R174 ;  /* 0x000062003b487a23 */ /* 0x000fe200000008ae */
[----:B------:R-:W-:Y:S01]  /*2950*/  FMNMX R60, R60, R61, !PT ;  /* 0x0000003d3c3c7209 */ /* 0x000fe20007800000 */
[----:B------:R-:W-:Y:S01]  /*2960*/  FMUL R59, R128, c[0x0][0x188] ;  /* 0x00006200803b7a20 */ /* 0x000fe20000400000 */
[----:B------:R-:W-:Y:S01]  /*2970*/  FMNMX R73, R58, R73, !PT ;  /* 0x000000493a497209 */ /* 0x000fe20007800000 */
[----:B------:R-:W-:-:S03]  /*2980*/  FMUL R58, R129, c[0x0][0x188] ;  /* 0x00006200813a7a20 */ /* 0x000fc60000400000 */
[----:B------:R-:W-:Y:S01]  /*2990*/  FMNMX R61, R59, R60, !PT ;  /* 0x0000003c3b3d7209 */ /* 0x000fe20007800000 */
[----:B------:R-:W-:Y:S02]  /*29a0*/  FMUL R94, R72, 1.4426950216293334961 ;  /* 0x3fb8aa3b485e7820 */ /* 0x000fe40000400000 */
[----:B------:R-:W-:Y:S01]  /*29b0*/  FMUL R59, R52, c[0x0][0x188] ;  /* 0x00006200343b7a20 */ /* 0x000fe20000400000 */
[----:B------:R-:W-:Y:S01]  /*29c0*/  FMNMX R60, R58, R61, !PT ;  /* 0x0000003d3a3c7209 */ /* 0x000fe20007800000 */
[--C-:B------:R-:W-:Y:S02]  /*29d0*/  FFMA R72, R38, c[0x0][0x188], -R174.reuse ;  /* 0x0000620026487a23 */ /* 0x100fe400000008ae */
[----:B------:R-:W-:Y:S01]  /*29e0*/  FMUL R38, R119, c[0x0][0x188] ;  /* 0x0000620077267a20 */ /* 0x000fe20000400000 */
[----:B------:R-:W-:Y:S01]  /*29f0*/  FMNMX R59, R59, R60, !PT ;  /* 0x0000003c3b3b7209 */ /* 0x000fe20007800000 */
[----:B------:R-:W-:Y:S02]  /*2a00*/  FMUL R58, R53, c[0x0][0x188] ;  /* 0x00006200353a7a20 */ /* 0x000fe40000400000 */
[----:B------:R-:W-:Y:S01]  /*2a10*/  FFMA R61, R39, c[0x0][0x188], -R174 ;  /* 0x00006200273d7a23 */ /* 0x000fe200000008ae */
[----:B------:R-:W-:Y:S01]  /*2a20*/  FMNMX R73, R38, R73, !PT ;  /* 0x0000004926497209 */ /* 0x000fe20007800000 */
[----:B------:R-:W-:Y:S01]  /*2a30*/  FMUL R39, R100, c[0x0][0x188] ;  /* 0x0000620064277a20 */ /* 0x000fe20000400000 */
[----:B------:R-:W-:Y:S01]  /*2a40*/  FMNMX R60, R58, R59, !PT ;  /* 0x0000003b3a3c7209 */ /* 0x000fe20007800000 */
[----:B------:R-:W-:-:S02]  /*2a50*/  FMUL R38, R86, c[0x0][0x188] ;  /* 0x0000620056267a20 */ /* 0x000fc40000400000 */
[----:B------:R-:W-:Y:S01]  /*2a60*/  FMUL R58, R101, c[0x0][0x188] ;  /* 0x00006200653a7a20 */ /* 0x000fe20000400000 */
[----:B------:R-:W-:Y:S02]  /*2a70*/  FMNMX R39, R39, R60, !PT ;  /* 0x0000003c27277209 */ /* 0x000fe40007800000 */
[----:B------:R-:W-:Y:S01]  /*2a80*/  FMNMX R73, R38, R73, !PT ;  /* 0x0000004926497209 */ /* 0x000fe20007800000 */
[----:B------:R-:W-:Y:S01]  /*2a90*/  FMUL R38, R87, c[0x0][0x188] ;  /* 0x0000620057267a20 */ /* 0x000fe20000400000 */
[----:B------:R-:W-:Y:S01]  /*2aa0*/  FMNMX R60, R58, R39, !PT ;  /* 0x000000273a3c7209 */ /* 0x000fe20007800000 */
[----:B------:R-:W-:-:S03]  /*2ab0*/  FMUL R39, R146, c[0x0][0x188] ;  /* 0x0000620092277a20 */ /* 0x000fc60000400000 */
[----:B------:R-:W-:Y:S01]  /*2ac0*/  FMNMX R58, R38, R73, !PT ;  /* 0x00000049263a7209 */ /* 0x000fe20007800000 */
[----:B------:R-:W-:-:S03]  /*2ad0*/  FMUL R38, R147, c[0x0][0x188] ;  /* 0x0000620093267a20 */ /* 0x000fc60000400000 */
[----:B------:R-:W-:Y:S01]  /*2ae0*/  FMNMX R59, R39, R58, !PT ;  /* 0x0000003a273b7209 */ /* 0x000fe20007800000 */
[----:B------:R-:W-:Y:S02]  /*2af0*/  FMUL R39, R70, c[0x0][0x188] ;  /* 0x0000620046277a20 */ /* 0x000fe40000400000 */
[----:B------:R-:W-:Y:S01]  /*2b00*/  FFMA R58, R46, c[0x0][0x188], -R174 ;  /* 0x000062002e3a7a23 */ /* 0x000fe200000008ae */
        /* <DEDUP_REMOVED lines=8> */
[----:B------:R-:W-:-:S03]  /*2b90*/  FMUL R190, R47, 1.4426950216293334961 ;  /* 0x3fb8aa3b2fbe7820 */ /* 0x000fc60000400000 */
[----:B------:R-:W-:Y:S01]  /*2ba0*/  FMNMX R47, R38, R39, !PT ;  /* 0x00000027262f7209 */ /* 0x000fe20007800000 */
[----:B------:R-:W-:Y:S02]  /*2bb0*/  FMUL R38, R82, c[0x0][0x188] ;  /* 0x0000620052267a20 */ /* 0x000fe40000400000 */
        /* <DEDUP_REMOVED lines=11> */
[----:B------:R-:W-:-:S04]  /*2c70*/  FMNMX R39, R39, R46, !PT ;  /* 0x0000002e27277209 */ /* 0x000fc80007800000 */
[----:B------:R-:W-:Y:S01]  /*2c80*/  FMNMX R47, R38, R39, !PT ;  /* 0x00000027262f7209 */ /* 0x000fe20007800000 */
[----:B------:R-:W-:Y:S02]  /*2c90*/  FMUL R38, R131, c[0x0][0x188] ;  /* 0x0000620083267a20 */ /* 0x000fe40000400000 */
[----:B------:R-:W-:Y:S02]  /*2ca0*/  FMUL R39, R54, c[0x0][0x188] ;  /* 0x0000620036277a20 */ /* 0x000fe40000400000 */
[----:B------:R-:W-:Y:S01]  /*2cb0*/  FMUL R61, R61, 1.4426950216293334961 ;  /* 0x3fb8aa3b3d3d7820 */ /* 0x000fe20000400000 */
[----:B------:R-:W-:Y:S01]  /*2cc0*/  FMNMX R46, R38, R47, !PT ;  /* 0x0000002f262e7209 */ /* 0x000fe20007800000 */
[----:B------:R-:W-:Y:S02]  /*2cd0*/  FMUL R38, R55, c[0x0][0x188] ;  /* 0x0000620037267a20 */ /* 0x000fe40000400000 */
[----:B------:R0:W-:Y:S01]  /*2ce0*/  MUFU.EX2 R188, R61 ;  /* 0x0000003d00bc7308 */ /* 0x0001e20000000800 */
[----:B------:R-:W-:Y:S01]  /*2cf0*/  FMNMX R47, R39, R46, !PT ;  /* 0x0000002e272f7209 */ /* 0x000fe20007800000 */
[----:B------:R-:W-:-:S03]  /*2d00*/  FMUL R39, R102, c[0x0][0x188] ;  /* 0x0000620066277a20 */ /* 0x000fc60000400000 */
[----:B------:R-:W-:Y:S01]  /*2d10*/  FMNMX R46, R38, R47, !PT ;  /* 0x0000002f262e7209 */ /* 0x000fe20007800000 */
[----:B0-----:R-:W0:Y:S01]  /*2d20*/  SHFL.BFLY PT, R61, R60, 0x2, 0x1f ;  /* 0x0c401f003c3d7f89 */ /* 0x001e2200000e0000 */
[----:B------:R-:W-:Y:S02]  /*2d30*/  FMUL R38, R103, c[0x0][0x188] ;  /* 0x0000620067267a20 */ /* 0x000fe40000400000 */
[----:B------:R-:W-:-:S04]  /*2d40*/  FMNMX R39, R39, R46, !PT ;  /* 0x0000002e27277209 */ /* 0x000fc80007800000 */
[----:B------:R-:W-:-:S05]  /*2d50*/  FMNMX R38, R38, R39, !PT ;  /* 0x0000002726267209 */ /* 0x000fca0007800000 */
[----:B------:R-:W1:Y:S01]  /*2d60*/  SHFL.BFLY PT, R39, R38, 0x2, 0x1f ;  /* 0x0c401f0026277f89 */ /* 0x000e6200000e0000 */
[----:B------:R-:W-:-:S04]  /*2d70*/  FMUL R58, R58, 1.4426950216293334961 ;  /* 0x3fb8aa3b3a3a7820 */ /* 0x000fc80000400000 */
[----:B------:R2:W-:Y:S01]  /*2d80*/  MUFU.EX2 R187, R58 ;  /* 0x0000003a00bb7308 */ /* 0x0005e20000000800 */
[----:B0-----:R-:W-:-:S05]  /*2d90*/  FMNMX R61, R60, R61, !PT ;  /* 0x0000003d3c3d7209 */ /* 0x001fca0007800000 */
[----:B--2---:R-:W0:Y:S01]  /*2da0*/  SHFL.BFLY PT, R58, R61, 0x1, 0x1f ;  /* 0x0c201f003d3a7f89 */ /* 0x004e2200000e0000 */
[----:B-1----:R-:W-:-:S05]  /*2db0*/  FMNMX R39, R38, R39, !PT ;  /* 0x0000002726277209 */ /* 0x002fca0007800000 */
[----:B------:R-:W1:Y:S04]  /*2dc0*/  SHFL.BFLY PT, R38, R39, 0x1, 0x1f ;  /* 0x0c201f0027267f89 */ /* 0x000e6800000e0000 */
[----:B---3--:R-:W-:Y:S04]  /*2dd0*/  STS.U16 [R10+0x2000], R37 ;  /* 0x002000250a007388 */ /* 0x008fe80000000400 */
[----:B------:R-:W-:Y:S04]  /*2de0*/  STS.U16 [R10+0x2800], R49 ;  /* 0x002800310a007388 */ /* 0x000fe80000000400 */
[----:B------:R-:W-:Y:S01]  /*2df0*/  STS.U16 [R17+0x2200], R36 ;  /* 0x0022002411007388 */ /* 0x000fe20000000400 */
[----:B0-----:R-:W-:-:S03]  /*2e00*/  FMNMX R197, R61, R58, !PT ;  /* 0x0000003a3dc57209 */ /* 0x001fc60007800000 */
[----:B------:R0:W-:Y:S04]  /*2e10*/  STS.U16 [R17+0x2a00], R48 ;  /* 0x002a003011007388 */ /* 0x0001e80000000400 */
[----:B----4-:R-:W-:Y:S04]  /*2e20*/  STS.U16 [R18+0x2400], R45 ;  /* 0x0024002d12007388 */ /* 0x010fe80000000400 */
[----:B------:R-:W-:Y:S04]  /*2e30*/  STS.U16 [R18+0x2c00], R57 ;  /* 0x002c003912007388 */ /* 0x000fe80000000400 */
[----:B-----5:R-:W-:Y:S04]  /*2e40*/  STS.U16 [R19+0x2600], R44 ;  /* 0x0026002c13007388 */ /* 0x020fe80000000400 */
[----:B------:R2:W-:Y:S01]  /*2e50*/  STS.U16 [R19+0x2e00], R56 ;  /* 0x002e003813007388 */ /* 0x0005e20000000400 */
[----:B------:R-:W-:-:S05]  /*2e60*/  FMNMX R197, R197, R200, !PT ;  /* 0x000000c8c5c57209 */ /* 0x000fca0007800000 */
[----:B------:R-:W-:Y:S02]  /*2e70*/  FFMA R84, R84, c[0x0][0x188], -R197 ;  /* 0x0000620054547a23 */ /* 0x000fe400000008c5 */
[----:B------:R-:W-:Y:S02]  /*2e80*/  FADD R58, -R174, R195 ;  /* 0x000000c3ae3a7221 */ /* 0x000fe40000000100 */
[----:B------:R-:W-:Y:S01]  /*2e90*/  FMUL R46, R84, 1.4426950216293334961 ;  /* 0x3fb8aa3b542e7820 */ /* 0x000fe20000400000 */
[----:B-1----:R-:W-:Y:S01]  /*2ea0*/  FMNMX R84, R39, R38, !PT ;  /* 0x0000002627547209 */ /* 0x002fe20007800000 */
[----:B------:R-:W-:Y:S02]  /*2eb0*/  FFMA R38, R85, c[0x0][0x188], -R197 ;  /* 0x0000620055267a23 */ /* 0x000fe400000008c5 */
[----:B------:R1:W-:Y:S01]  /*2ec0*/  MUFU.EX2 R85, R46 ;  /* 0x0000002e00557308 */ /* 0x0003e20000000800 */
[----:B------:R-:W-:Y:S02]  /*2ed0*/  FMUL R58, R58, 1.4426950216293334961 ;  /* 0x3fb8aa3b3a3a7820 */ /* 0x000fe40000400000 */
[----:B------:R-:W-:Y:S01]  /*2ee0*/  FMUL R198, R38, 1.4426950216293334961 ;  /* 0x3fb8aa3b26c67820 */ /* 0x000fe20000400000 */
[----:B------:R-:W-:Y:S01]  /*2ef0*/  BAR.SYNC.DEFER_BLOCKING 0x0 ;  /* 0x0000000000007b1d */ /* 0x000fe20000010000 */
[----:B-1----:R-:W-:-:S05]  /*2f00*/  FADD R46, -R197, R200 ;  /* 0x000000c8c52e7221 */ /* 0x002fca0000000100 */
[----:B------:R1:W-:Y:S02]  /*2f10*/  MUFU.EX2 R199, R58 ;  /* 0x0000003a00c77308 */ /* 0x0003e40000000800 */
[----:B-1----:R-:W-:Y:S01]  /*2f20*/  FMUL R58, R46, 1.4426950216293334961 ;  /* 0x3fb8aa3b2e3a7820 */ /* 0x002fe20000400000 */
[----:B------:R-:W1:Y:S04]  /*2f30*/  LDSM.16.M88.4 R36, [R15+0x2000] ;  /* 0x002000000f24783b */ /* 0x000e680000000200 */
[----:B------:R-:W3:Y:S01]  /*2f40*/  LDSM.16.M88.4 R44, [R15+0x2800] ;  /* 0x002800000f2c783b */ /* 0x000ee20000000200 */
[----:B------:R-:W4:Y:S01]  /*2f50*/  MUFU.EX2 R24, R24 ;  /* 0x0000001800187308 */ /* 0x000f220000000800 */
[----:B------:R-:W-:Y:S01]  /*2f60*/  FFMA R50, R50, c[0x0][0x188], -R174 ;  /* 0x0000620032327a23 */ /* 0x000fe200000008ae */
[----:B------:R-:W-:-:S06]  /*2f70*/  FMNMX R84, R84, R201, !PT ;  /* 0x000000c954547209 */ /* 0x000fcc0007800000 */
[----:B------:R-:W-:Y:S08]  /*2f80*/  MUFU.EX2 R27, R27 ;  /* 0x0000001b001b7308 */ /* 0x000ff00000000800 */
[----:B------:R-:W5:Y:S08]  /*2f90*/  MUFU.EX2 R176, R176 ;  /* 0x000000b000b07308 */ /* 0x000f700000000800 */
[----:B------:R-:W-:Y:S08]  /*2fa0*/  MUFU.EX2 R175, R175 ;  /* 0x000000af00af7308 */ /* 0x000ff00000000800 */
[----:B------:R-:W1:Y:S01]  /*2fb0*/  MUFU.EX2 R178, R178 ;  /* 0x000000b200b27308 */ /* 0x000e620000000800 */
[----:B------:R-:W-:-:S02]  /*2fc0*/  FMUL R50, R50, 1.4426950216293334961 ;  /* 0x3fb8aa3b32327820 */ /* 0x000fc40000400000 */
[--C-:B0-----:R-:W-:Y:S02]  /*2fd0*/  FFMA R48, R106, c[0x0][0x188], -R84.reuse ;  /* 0x000062006a307a23 */ /* 0x101fe40000000854 */
[----:B------:R-:W-:Y:S02]  /*2fe0*/  FFMA R107, R107, c[0x0][0x188], -R84 ;  /* 0x000062006b6b7a23 */ /* 0x000fe40000000854 */
[--C-:B------:R-:W-:Y:S02]  /*2ff0*/  FFMA R104, R104, c[0x0][0x188], -R197.reuse ;  /* 0x0000620068687a23 */ /* 0x100fe400000008c5 */
[--C-:B------:R-:W-:Y:S02]  /*3000*/  FFMA R105, R105, c[0x0][0x188], -R197.reuse ;  /* 0x0000620069697a23 */ /* 0x100fe400000008c5 */
[--C-:B------:R-:W-:Y:S02]  /*3010*/  FFMA R132, R132, c[0x0][0x188], -R197.reuse ;  /* 0x0000620084847a23 */ /* 0x100fe400000008c5 */
[----:B------:R-:W-:-:S02]  /*3020*/  FFMA R133, R133, c[0x0][0x188], -R197 ;  /* 0x0000620085857a23 */ /* 0x000fc400000008c5 */
[--C-:B------:R-:W-:Y:S02]  /*3030*/  FFMA R134, R134, c[0x0][0x188], -R84.reuse ;  /* 0x0000620086867a23 */ /* 0x100fe40000000854 */
[----:B--2---:R-:W-:Y:S02]  /*3040*/  FADD R56, -R84, R201 ;  /* 0x000000c954387221 */ /* 0x004fe40000000100 */
[----:B------:R-:W-:Y:S01]  /*3050*/  FFMA R135, R135, c[0x0][0x188], -R84 ;  /* 0x0000620087877a23 */ /* 0x000fe20000000854 */
[----:B------:R0:W-:Y:S01]  /*3060*/  MUFU.EX2 R195, R50 ;  /* 0x0000003200c37308 */ /* 0x0001e20000000800 */
[----:B------:R-:W-:Y:S02]  /*3070*/  FMUL R49, R48, 1.4426950216293334961 ;  /* 0x3fb8aa3b30317820 */ /* 0x000fe40000400000 */
[----:B------:R-:W-:Y:S02]  /*3080*/  FFMA R60, R145, c[0x0][0x188], -R197 ;  /* 0x00006200913c7a23 */ /* 0x000fe400000008c5 */
[----:B------:R-:W-:-:S02]  /*3090*/  FMUL R104, R104, 1.4426950216293334961 ;  /* 0x3fb8aa3b68687820 */ /* 0x000fc40000400000 */
[----:B------:R-:W-:Y:S02]  /*30a0*/  FMUL R105, R105, 1.4426950216293334961 ;  /* 0x3fb8aa3b69697820 */ /* 0x000fe40000400000 */
[----:B0-----:R-:W-:Y:S01]  /*30b0*/  FMUL R50, R107, 1.4426950216293334961 ;  /* 0x3fb8aa3b6b327820 */ /* 0x001fe20000400000 */
[----:B------:R0:W-:Y:S01]  /*30c0*/  MUFU.EX2 R106, R58 ;  /* 0x0000003a006a7308 */ /* 0x0001e20000000800 */
[----:B------:R-:W-:Y:S02]  /*30d0*/  FMUL R132, R132, 1.4426950216293334961 ;  /* 0x3fb8aa3b84847820 */ /* 0x000fe40000400000 */
[----:B------:R-:W-:Y:S02]  /*30e0*/  FMUL R133, R133, 1.4426950216293334961 ;  /* 0x3fb8aa3b85857820 */ /* 0x000fe40000400000 */
[----:B------:R-:W-:Y:S02]  /*30f0*/  FMUL R48, R134, 1.4426950216293334961 ;  /* 0x3fb8aa3b86307820 */ /* 0x000fe40000400000 */
[----:B------:R-:W-:-:S02]  /*3100*/  FMUL R107, R56, 1.4426950216293334961 ;  /* 0x3fb8aa3b386b7820 */ /* 0x000fc40000400000 */
[----:B------:R-:W-:Y:S01]  /*3110*/  FMUL R145, R135, 1.4426950216293334961 ;  /* 0x3fb8aa3b87917820 */ /* 0x000fe20000400000 */
[----:B----4-:R-:W-:Y:S01]  /*3120*/  F2FP.BF16.PACK_AB R56, R25, R24 ;  /* 0x000000181938723e */ /* 0x010fe200000010ff */
[C---:B-----5:R-:W-:Y:S01]  /*3130*/  FMUL R96, R176.reuse, R96 ;  /* 0x00000060b0607220 */ /* 0x060fe20000400000 */
[----:B0-----:R-:W-:Y:S01]  /*3140*/  F2FP.BF16.PACK_AB R58, R27, R26 ;  /* 0x0000001a1b3a723e */ /* 0x001fe200000010ff */
[----:B------:R-:W-:Y:S01]  /*3150*/  FMUL R97, R176, R97 ;  /* 0x00000061b0617220 */ /* 0x000fe20000400000 */
[----:B-1----:R-:W-:Y:S01]  /*3160*/  F2FP.BF16.PACK_AB R57, R178, R175 ;  /* 0x000000afb239723e */ /* 0x002fe200000010ff */
[C---:B------:R-:W-:Y:S01]  /*3170*/  FMUL R98, R199.reuse, R98 ;  /* 0x00000062c7627220 */ /* 0x040fe20000400000 */
[----:B------:R-:W-:Y:S01]  /*3180*/  F2FP.BF16.PACK_AB R59, R42, R177 ;  /* 0x000000b12a3b723e */ /* 0x000fe200000010ff */
[----:B------:R-:W-:Y:S02]  /*3190*/  FMUL R99, R199, R99 ;  /* 0x00000063c7637220 */ /* 0x000fe40000400000 */
[----:B------:R-:W-:-:S02]  /*31a0*/  FMUL R112, R176, R112 ;  /* 0x00000070b0707220 */ /* 0x000fc40000400000 */
[C---:B------:R-:W-:Y:S02]  /*31b0*/  FMUL R114, R199.reuse, R114 ;  /* 0x00000072c7727220 */ /* 0x040fe40000400000 */
[----:B------:R-:W-:Y:S02]  /*31c0*/  FMUL R113, R176, R113 ;  /* 0x00000071b0717220 */ /* 0x000fe40000400000 */
[----:B------:R-:W-:Y:S01]  /*31d0*/  FMUL R115, R199, R115 ;  /* 0x00000073c7737220 */ /* 0x000fe20000400000 */
[----:B------:R-:W-:Y:S01]  /*31e0*/  MUFU.EX2 R104, R104 ;  /* 0x0000006800687308 */ /* 0x000fe20000000800 */
[C---:B------:R-:W-:Y:S07]  /*31f0*/  HMMA.16816.F32.BF16 R96, R56.reuse, R36, R96 ;  /* 0x000000243860723c */ /* 0x040fee0000041860 */
[----:B------:R-:W0:Y:S01]  /*3200*/  MUFU.EX2 R105, R105 ;  /* 0x0000006900697308 */ /* 0x000e220000000800 */
[----:B---3--:R-:W-:Y:S07]  /*3210*/  HMMA.16816.F32.BF16 R112, R56, R44, R112 ;  /* 0x0000002c3870723c */ /* 0x008fee0000041870 */
[----:B------:R-:W-:Y:S08]  /*3220*/  MUFU.EX2 R132, R132 ;  /* 0x0000008400847308 */ /* 0x000ff00000000800 */
[----:B------:R-:W1:Y:S08]  /*3230*/  MUFU.EX2 R133, R133 ;  /* 0x0000008500857308 */ /* 0x000e700000000800 */
[----:B------:R-:W-:Y:S08]  /*3240*/  MUFU.EX2 R49, R49 ;  /* 0x0000003100317308 */ /* 0x000ff00000000800 */
[----:B------:R-:W2:Y:S08]  /*3250*/  MUFU.EX2 R50, R50 ;  /* 0x0000003200327308 */ /* 0x000eb00000000800 */
[----:B------:R-:W-:Y:S08]  /*3260*/  MUFU.EX2 R48, R48 ;  /* 0x0000003000307308 */ /* 0x000ff00000000800 */
[----:B------:R-:W-:Y:S08]  /*3270*/  MUFU.EX2 R107, R107 ;  /* 0x0000006b006b7308 */ /* 0x000ff00000000800 */
[----:B------:R-:W3:Y:S01]  /*3280*/  MUFU.EX2 R145, R145 ;  /* 0x0000009100917308 */ /* 0x000ee20000000800 */
[----:B------:R-:W-:-:S07]  /*3290*/  FFMA R62, R62, c[0x0][0x188], -R174 ;  /* 0x000062003e3e7a23 */ /* 0x000fce00000008ae */
[----:B------:R-:W-:Y:S01]  /*32a0*/  MUFU.EX2 R28, R28 ;  /* 0x0000001c001c7308 */ /* 0x000fe20000000800 */
[----:B------:R-:W-:-:S07]  /*32b0*/  FFMA R63, R63, c[0x0][0x188], -R174 ;  /* 0x000062003f3f7a23 */ /* 0x000fce00000008ae */
[----:B------:R-:W-:Y:S08]  /*32c0*/  MUFU.EX2 R29, R29 ;  /* 0x0000001d001d7308 */ /* 0x000ff00000000800 */
[----:B------:R-:W-:Y:S08]  /*32d0*/  MUFU.EX2 R30, R30 ;  /* 0x0000001e001e7308 */ /* 0x000ff00000000800 */
[----:B------:R-:W-:Y:S08]  /*32e0*/  MUFU.EX2 R31, R31 ;  /* 0x0000001f001f7308 */ /* 0x000ff00000000800 */
[----:B------:R-:W4:Y:S08]  /*32f0*/  MUFU.EX2 R180, R180 ;  /* 0x000000b400b47308 */ /* 0x000f300000000800 */
[----:B------:R-:W5:Y:S01]  /*3300*/  MUFU.EX2 R179, R179 ;  /* 0x000000b300b37308 */ /* 0x000f620000000800 */
[----:B------:R-:W-:Y:S01]  /*3310*/  FMUL R135, R60, 1.4426950216293334961 ;  /* 0x3fb8aa3b3c877820 */ /* 0x000fe20000400000 */
[----:B0-----:R-:W-:Y:S01]  /*3320*/  F2FP.BF16.PACK_AB R56, R105, R104 ;  /* 0x000000686938723e */ /* 0x001fe200000010ff */
[----:B------:R-:W-:Y:S01]  /*3330*/  FMUL R62, R62, 1.4426950216293334961 ;  /* 0x3fb8aa3b3e3e7820 */ /* 0x000fe20000400000 */
[----:B-1----:R-:W-:Y:S01]  /*3340*/  F2FP.BF16.PACK_AB R58, R133, R132 ;  /* 0x00000084853a723e */ /* 0x002fe200000010ff */
[----:B------:R-:W-:Y:S01]  /*3350*/  FMUL R63, R63, 1.4426950216293334961 ;  /* 0x3fb8aa3b3f3f7820 */ /* 0x000fe20000400000 */
[----:B--2---:R-:W-:Y:S01]  /*3360*/  F2FP.BF16.PACK_AB R57, R50, R49 ;  /* 0x000000313239723e */ /* 0x004fe200000010ff */
[----:B------:R-:W-:Y:S01]  /*3370*/  FFMA R60, R143, c[0x0][0x188], -R84 ;  /* 0x000062008f3c7a23 */ /* 0x000fe20000000854 */
[----:B---3--:R-:W-:Y:S01]  /*3380*/  F2FP.BF16.PACK_AB R59, R145, R48 ;  /* 0x00000030913b723e */ /* 0x008fe200000010ff */
[----:B------:R-:W-:-:S02]  /*3390*/  FMUL R124, R106, R124 ;  /* 0x0000007c6a7c7220 */ /* 0x000fc40000400000 */
[C---:B------:R-:W-:Y:S02]  /*33a0*/  FMUL R125, R106.reuse, R125 ;  /* 0x0000007d6a7d7220 */ /* 0x040fe40000400000 */
[C---:B------:R-:W-:Y:S02]  /*33b0*/  FMUL R126, R107.reuse, R126 ;  /* 0x0000007e6b7e7220 */ /* 0x040fe40000400000 */
[C---:B------:R-:W-:Y:S02]  /*33c0*/  FMUL R127, R107.reuse, R127 ;  /* 0x0000007f6b7f7220 */ /* 0x040fe40000400000 */
[C---:B------:R-:W-:Y:S02]  /*33d0*/  FMUL R120, R106.reuse, R120 ;  /* 0x000000786a787220 */ /* 0x040fe40000400000 */
[----:B------:R-:W-:Y:S02]  /*33e0*/  FMUL R122, R107, R122 ;  /* 0x0000007a6b7a7220 */ /* 0x000fe40000400000 */
[----:B------:R-:W-:-:S02]  /*33f0*/  FMUL R121, R106, R121 ;  /* 0x000000796a797220 */ /* 0x000fc40000400000 */
[----:B------:R-:W-:Y:S01]  /*3400*/  FMUL R123, R107, R123 ;  /* 0x0000007b6b7b7220 */ /* 0x000fe20000400000 */
[----:B------:R0:W-:Y:S01]  /*3410*/  MUFU.EX2 R191, R62 ;  /* 0x0000003e00bf7308 */ /* 0x0001e20000000800 */
[--C-:B------:R-:W-:Y:S02]  /*3420*/  FFMA R74, R74, c[0x0][0x188], -R174.reuse ;  /* 0x000062004a4a7a23 */ /* 0x100fe400000008ae */
[----:B------:R-:W-:Y:S01]  /*3430*/  FFMA R75, R75, c[0x0][0x188], -R174 ;  /* 0x000062004b4b7a23 */ /* 0x000fe200000008ae */
[----:B----4-:R-:W-:Y:S01]  /*3440*/  F2FP.BF16.PACK_AB R61, R180, R43 ;  /* 0x0000002bb43d723e */ /* 0x010fe200000010ff */
[----:B------:R-:W-:Y:S01]  /*3450*/  FMUL R134, R60, 1.4426950216293334961 ;  /* 0x3fb8aa3b3c867820 */ /* 0x000fe20000400000 */
[----:B------:R-:W-:Y:S02]  /*3460*/  F2FP.BF16.PACK_AB R60, R29, R28 ;  /* 0x0000001c1d3c723e */ /* 0x000fe400000010ff */
[----:B------:R5:W-:Y:S01]  /*3470*/  MUFU.EX2 R194, R63 ;  /* 0x0000003f00c27308 */ /* 0x000be20000000800 */
[----:B0-----:R-:W-:Y:S01]  /*3480*/  F2FP.BF16.PACK_AB R62, R31, R30 ;  /* 0x0000001e1f3e723e */ /* 0x001fe200000010ff */
[----:B------:R-:W-:-:S02]  /*3490*/  FFMA R140, R140, c[0x0][0x188], -R197 ;  /* 0x000062008c8c7a23 */ /* 0x000fc400000008c5 */
[--C-:B------:R-:W-:Y:S02]  /*34a0*/  FFMA R141, R141, c[0x0][0x188], -R197.reuse ;  /* 0x000062008d8d7a23 */ /* 0x100fe400000008c5 */
[--C-:B------:R-:W-:Y:S02]  /*34b0*/  FFMA R152, R152, c[0x0][0x188], -R197.reuse ;  /* 0x0000620098987a23 */ /* 0x100fe400000008c5 */
[----:B------:R-:W-:Y:S01]  /*34c0*/  FFMA R153, R153, c[0x0][0x188], -R197 ;  /* 0x0000620099997a23 */ /* 0x000fe200000008c5 */
[----:B-----5:R-:W-:Y:S01]  /*34d0*/  F2FP.BF16.PACK_AB R63, R90, R179 ;  /* 0x000000b35a3f723e */ /* 0x020fe200000010ff */
[----:B------:R-:W-:Y:S01]  /*34e0*/  FFMA R155, R155, c[0x0][0x188], -R84 ;  /* 0x000062009b9b7a23 */ /* 0x000fe20000000854 */
[----:B------:R-:W-:Y:S01]  /*34f0*/  HMMA.16816.F32.BF16 R124, R56, R36, R124 ;  /* 0x00000024387c723c */ /* 0x000fe2000004187c */
[----:B------:R-:W-:Y:S02]  /*3500*/  FMUL R72, R72, 1.4426950216293334961 ;  /* 0x3fb8aa3b48487820 */ /* 0x000fe40000400000 */
[----:B------:R-:W-:-:S02]  /*3510*/  FMUL R74, R74, 1.4426950216293334961 ;  /* 0x3fb8aa3b4a4a7820 */ /* 0x000fc40000400000 */
[----:B------:R-:W-:Y:S02]  /*3520*/  FMUL R75, R75, 1.4426950216293334961 ;  /* 0x3fb8aa3b4b4b7820 */ /* 0x000fe40000400000 */
[--C-:B------:R-:W-:Y:S01]  /*3530*/  FFMA R142, R142, c[0x0][0x188], -R84.reuse ;  /* 0x000062008e8e7a23 */ /* 0x100fe20000000854 */
[----:B------:R-:W-:Y:S01]  /*3540*/  HMMA.16816.F32.BF16 R56, R56, R44, R120 ;  /* 0x0000002c3838723c */ /* 0x000fe20000041878 */
[----:B------:R-:W-:Y:S02]  /*3550*/  FFMA R154, R154, c[0x0][0x188], -R84 ;  /* 0x000062009a9a7a23 */ /* 0x000fe40000000854 */
[----:B------:R-:W-:Y:S02]  /*3560*/  FMUL R140, R140, 1.4426950216293334961 ;  /* 0x3fb8aa3b8c8c7820 */ /* 0x000fe40000400000 */
[----:B------:R-:W-:Y:S02]  /*3570*/  FMUL R141, R141, 1.4426950216293334961 ;  /* 0x3fb8aa3b8d8d7820 */ /* 0x000fe40000400000 */
[----:B------:R-:W-:-:S02]  /*3580*/  FMUL R152, R152, 1.4426950216293334961 ;  /* 0x3fb8aa3b98987820 */ /* 0x000fc40000400000 */
[----:B------:R-:W-:Y:S02]  /*3590*/  FMUL R153, R153, 1.4426950216293334961 ;  /* 0x3fb8aa3b99997820 */ /* 0x000fe40000400000 */
[----:B------:R-:W-:Y:S01]  /*35a0*/  FMUL R44, R155, 1.4426950216293334961 ;  /* 0x3fb8aa3b9b2c7820 */ /* 0x000fe20000400000 */
[----:B------:R-:W-:Y:S01]  /*35b0*/  MUFU.EX2 R95, R72 ;  /* 0x00000048005f7308 */ /* 0x000fe20000000800 */
[----:B------:R-:W-:Y:S01]  /*35c0*/  FMUL R142, R142, 1.4426950216293334961 ;  /* 0x3fb8aa3b8e8e7820 */ /* 0x000fe20000400000 */
[----:B------:R-:W-:Y:S01]  /*35d0*/  HMMA.16816.F32.BF16 R96, R60, R38, R96 ;  /* 0x000000263c60723c */ /* 0x000fe20000041860 */
[----:B------:R-:W-:-:S05]  /*35e0*/  FMUL R154, R154, 1.4426950216293334961 ;  /* 0x3fb8aa3b9a9a7820 */ /* 0x000fca0000400000 */
[----:B------:R-:W-:Y:S02]  /*35f0*/  MUFU.EX2 R189, R74 ;  /* 0x0000004a00bd7308 */ /* 0x000fe40000000800 */
[----:B------:R-:W-:Y:S01]  /*3600*/  HMMA.16816.F32.BF16 R112, R60, R46, R112 ;  /* 0x0000002e3c70723c */ /* 0x000fe20000041870 */
[----:B------:R-:W-:Y:S05]  /*3610*/  LDSM.16.M88.4 R60, [R5+0x2800] ;  /* 0x00280000053c783b */ /* 0x000fea0000000200 */
[----:B------:R0:W-:Y:S02]  /*3620*/  MUFU.EX2 R192, R75 ;  /* 0x0000004b00c07308 */ /* 0x0001e40000000800 */
[----:B0-----:R-:W0:Y:S06]  /*3630*/  LDSM.16.M88.4 R72, [R5+0x2000] ;  /* 0x002000000548783b */ /* 0x001e2c0000000200 */
[----:B------:R-:W-:Y:S01]  /*3640*/  MUFU.EX2 R140, R140 ;  /* 0x0000008c008c7308 */ /* 0x000fe20000000800 */
[----:B------:R-:W-:-:S07]  /*3650*/  FFMA R77, R77, c[0x0][0x188], -R13 ;  /* 0x000062004d4d7a23 */ /* 0x000fce000000080d */
[----:B------:R-:W-:Y:S01]  /*3660*/  MUFU.EX2 R141, R141 ;  /* 0x0000008d008d7308 */ /* 0x000fe20000000800 */
[----:B------:R-:W-:-:S07]  /*3670*/  FFMA R78, R78, c[0x0][0x188], -R174 ;  /* 0x000062004e4e7a23 */ /* 0x000fce00000008ae */
[----:B------:R-:W-:Y:S01]  /*3680*/  MUFU.EX2 R152, R152 ;  /* 0x0000009800987308 */ /* 0x000fe20000000800 */
[----:B------:R-:W-:-:S07]  /*3690*/  FFMA R79, R79, c[0x0][0x188], -R174 ;  /* 0x000062004f4f7a23 */ /* 0x000fce00000008ae */
[----:B------:R-:W-:Y:S08]  /*36a0*/  MUFU.EX2 R153, R153 ;  /* 0x0000009900997308 */ /* 0x000ff00000000800 */
[----:B------:R-:W-:Y:S08]  /*36b0*/  MUFU.EX2 R143, R142 ;  /* 0x0000008e008f7308 */ /* 0x000ff00000000800 */
[----:B------:R-:W1:Y:S08]  /*36c0*/  MUFU.EX2 R134, R134 ;  /* 0x0000008600867308 */ /* 0x000e700000000800 */
[----:B------:R-:W-:Y:S08]  /*36d0*/  MUFU.EX2 R45, R154 ;  /* 0x0000009a002d7308 */ /* 0x000ff00000000800 */
[----:B------:R-:W2:Y:S01]  /*36e0*/  MUFU.EX2 R44, R44 ;  /* 0x0000002c002c7308 */ /* 0x000ea20000000800 */
[----:B------:R-:W-:-:S02]  /*36f0*/  FMUL R77, R77, 1.4426950216293334961 ;  /* 0x3fb8aa3b4d4d7820 */ /* 0x000fc40000400000 */
[----:B------:R-:W-:Y:S02]  /*3700*/  FMUL R76, R76, 1.4426950216293334961 ;  /* 0x3fb8aa3b4c4c7820 */ /* 0x000fe40000400000 */
[----:B------:R-:W-:Y:S02]  /*3710*/  FMUL R78, R78, 1.4426950216293334961 ;  /* 0x3fb8aa3b4e4e7820 */ /* 0x000fe40000400000 */
[----:B------:R-:W-:Y:S01]  /*3720*/  FMUL R79, R79, 1.4426950216293334961 ;  /* 0x3fb8aa3b4f4f7820 */ /* 0x000fe20000400000 */
[----:B------:R-:W3:Y:S01]  /*3730*/  MUFU.EX2 R182, R182 ;  /* 0x000000b600b67308 */ /* 0x000ee20000000800 */
[--C-:B------:R-:W-:Y:S02]  /*3740*/  FFMA R68, R68, c[0x0][0x188], -R197.reuse ;  /* 0x0000620044447a23 */ /* 0x100fe400000008c5 */
[----:B------:R-:W-:-:S05]  /*3750*/  FFMA R69, R69, c[0x0][0x188], -R197 ;  /* 0x0000620045457a23 */ /* 0x000fca00000008c5 */
[----:B------:R-:W-:Y:S01]  /*3760*/  MUFU.EX2 R181, R181 ;  /* 0x000000b500b57308 */ /* 0x000fe20000000800 */
[----:B------:R-:W-:-:S07]  /*3770*/  FFMA R148, R148, c[0x0][0x188], -R197 ;  /* 0x0000620094947a23 */ /* 0x000fce00000008c5 */
[----:B------:R-:W4:Y:S01]  /*3780*/  MUFU.EX2 R184, R184 ;  /* 0x000000b800b87308 */ /* 0x000f220000000800 */
[--C-:B------:R-:W-:Y:S02]  /*3790*/  FFMA R149, R149, c[0x0][0x188], -R197.reuse ;  /* 0x0000620095957a23 */ /* 0x100fe400000008c5 */
[----:B------:R-:W-:-:S05]  /*37a0*/  FFMA R116, R116, c[0x0][0x188], -R197 ;  /* 0x0000620074747a23 */ /* 0x000fca00000008c5 */
[----:B------:R1:W-:Y:S01]  /*37b0*/  MUFU.EX2 R171, R77 ;  /* 0x0000004d00ab7308 */ /* 0x0003e20000000800 */
[----:B------:R-:W-:Y:S02]  /*37c0*/  FFMA R117, R117, c[0x0][0x188], -R197 ;  /* 0x0000620075757a23 */ /* 0x000fe400000008c5 */
[----:B------:R-:W-:-:S05]  /*37d0*/  FFMA R150, R150, c[0x0][0x188], -R84 ;  /* 0x0000620096967a23 */ /* 0x000fca0000000854 */
[----:B------:R5:W-:Y:S01]  /*37e0*/  MUFU.EX2 R92, R76 ;  /* 0x0000004c005c7308 */ /* 0x000be20000000800 */
[----:B-1----:R-:W-:Y:S01]  /*37f0*/  F2FP.BF16.PACK_AB R77, R134, R143 ;  /* 0x0000008f864d723e */ /* 0x002fe200000010ff */
[----:B------:R-:W-:-:S06]  /*3800*/  FFMA R119, R119, c[0x0][0x188], -R84 ;  /* 0x0000620077777a23 */ /* 0x000fcc0000000854 */
[----:B------:R1:W-:Y:S01]  /*3810*/  MUFU.EX2 R193, R78 ;  /* 0x0000004e00c17308 */ /* 0x0003e20000000800 */
[----:B-----5:R-:W-:Y:S01]  /*3820*/  F2FP.BF16.PACK_AB R76, R141, R140 ;  /* 0x0000008c8d4c723e */ /* 0x020fe200000010ff */
[----:B------:R-:W-:-:S06]  /*3830*/  FMUL R68, R68, 1.4426950216293334961 ;  /* 0x3fb8aa3b44447820 */ /* 0x000fcc0000400000 */
[----:B------:R2:W-:Y:S01]  /*3840*/  MUFU.EX2 R196, R79 ;  /* 0x0000004f00c47308 */ /* 0x0005e20000000800 */
[----:B-1----:R-:W-:Y:S01]  /*3850*/  F2FP.BF16.PACK_AB R78, R153, R152 ;  /* 0x00000098994e723e */ /* 0x002fe200000010ff */
[--C-:B------:R-:W-:Y:S01]  /*3860*/  FFMA R151, R151, c[0x0][0x188], -R84.reuse ;  /* 0x0000620097977a23 */ /* 0x100fe20000000854 */
[----:B--2---:R-:W-:Y:S01]  /*3870*/  F2FP.BF16.PACK_AB R79, R44, R45 ;  /* 0x0000002d2c4f723e */ /* 0x004fe200000010ff */
[----:B------:R-:W-:Y:S02]  /*3880*/  FFMA R36, R118, c[0x0][0x188], -R84 ;  /* 0x0000620076247a23 */ /* 0x000fe40000000854 */
[----:B------:R-:W-:Y:S02]  /*3890*/  FMUL R121, R69, 1.4426950216293334961 ;  /* 0x3fb8aa3b45797820 */ /* 0x000fe40000400000 */
[----:B------:R1:W-:Y:S01]  /*38a0*/  MUFU.EX2 R120, R68 ;  /* 0x0000004400787308 */ /* 0x0003e20000000800 */
[----:B------:R-:W-:Y:S01]  /*38b0*/  FMUL R148, R148, 1.4426950216293334961 ;  /* 0x3fb8aa3b94947820 */ /* 0x000fe20000400000 */
[----:B------:R-:W-:Y:S01]  /*38c0*/  HMMA.16816.F32.BF16 R124, R76, R38, R124 ;  /* 0x000000264c7c723c */ /* 0x000fe2000004187c */
[----:B------:R-:W-:-:S02]  /*38d0*/  FMUL R149, R149, 1.4426950216293334961 ;  /* 0x3fb8aa3b95957820 */ /* 0x000fc40000400000 */
[----:B------:R-:W-:Y:S02]  /*38e0*/  FMUL R116, R116, 1.4426950216293334961 ;  /* 0x3fb8aa3b74747820 */ /* 0x000fe40000400000 */
[----:B------:R-:W-:Y:S02]  /*38f0*/  FMUL R117, R117, 1.4426950216293334961 ;  /* 0x3fb8aa3b75757820 */ /* 0x000fe40000400000 */
[----:B------:R-:W-:Y:S01]  /*3900*/  FMUL R69, R150, 1.4426950216293334961 ;  /* 0x3fb8aa3b96457820 */ /* 0x000fe20000400000 */
[----:B------:R-:W-:Y:S01]  /*3910*/  HMMA.16816.F32.BF16 R56, R76, R46, R56 ;  /* 0x0000002e4c38723c */ /* 0x000fe20000041838 */
[----:B------:R-:W-:Y:S02]  /*3920*/  FMUL R151, R151, 1.4426950216293334961 ;  /* 0x3fb8aa3b97977820 */ /* 0x000fe40000400000 */
[----:B-1----:R-:W-:-:S04]  /*3930*/  FMUL R68, R36, 1.4426950216293334961 ;  /* 0x3fb8aa3b24447820 */ /* 0x002fc80000400000 */
[----:B------:R-:W-:Y:S02]  /*3940*/  FMUL R77, R119, 1.4426950216293334961 ;  /* 0x3fb8aa3b774d7820 */ /* 0x000fe40000400000 */
[----:B------:R-:W-:Y:S01]  /*3950*/  FFMA R64, R64, c[0x0][0x188], -R13 ;  /* 0x0000620040407a23 */ /* 0x000fe2000000080d */
[----:B------:R-:W-:Y:S01]  /*3960*/  MUFU.EX2 R148, R148 ;  /* 0x0000009400947308 */ /* 0x000fe20000000800 */
[----:B------:R-:W-:Y:S02]  /*3970*/  F2FP.BF16.PACK_AB R36, R41, R40 ;  /* 0x000000282924723e */ /* 0x000fe400000010ff */
[----:B------:R-:W-:Y:S02]  /*3980*/  F2FP.BF16.PACK_AB R38, R89, R88 ;  /* 0x000000585926723e */ /* 0x000fe400000010ff */
[----:B---3--:R-:W-:Y:S02]  /*3990*/  F2FP.BF16.PACK_AB R37, R182, R91 ;  /* 0x0000005bb625723e */ /* 0x008fe400000010ff */
[----:B----4-:R-:W-:Y:S01]  /*39a0*/  F2FP.BF16.PACK_AB R39, R184, R181 ;  /* 0x000000b5b827723e */ /* 0x010fe200000010ff */
[----:B------:R-:W1:Y:S01]  /*39b0*/  MUFU.EX2 R149, R149 ;  /* 0x0000009500957308 */ /* 0x000e620000000800 */
[----:B------:R-:W-:-:S07]  /*39c0*/  FMUL R64, R64, 1.4426950216293334961 ;  /* 0x3fb8aa3b40407820 */ /* 0x000fce0000400000 */
[----:B------:R-:W-:Y:S01]  /*39d0*/  MUFU.EX2 R116, R116 ;  /* 0x0000007400747308 */ /* 0x000fe20000000800 */
[----:B------:R-:W-:-:S07]  /*39e0*/  FADD R49, R49, R50 ;  /* 0x0000003231317221 */ /* 0x000fce0000000000 */
[----:B------:R-:W2:Y:S01]  /*39f0*/  MUFU.EX2 R117, R117 ;  /* 0x0000007500757308 */ /* 0x000ea20000000800 */
[C---:B0-----:R-:W-:Y:S07]  /*3a00*/  HMMA.16816.F32.BF16 R96, R36.reuse, R72, R96 ;  /* 0x000000482460723c */ /* 0x041fee0000041860 */
[----:B------:R-:W-:Y:S01]  /*3a10*/  MUFU.EX2 R69, R69 ;  /* 0x0000004500457308 */ /* 0x000fe20000000800 */
[----:B------:R-:W-:Y:S07]  /*3a20*/  HMMA.16816.F32.BF16 R112, R36, R60, R112 ;  /* 0x0000003c2470723c */ /* 0x000fee0000041870 */
[----:B------:R-:W0:Y:S08]  /*3a30*/  MUFU.EX2 R118, R151 ;  /* 0x0000009700767308 */ /* 0x000e300000000800 */
[----:B------:R-:W-:Y:S08]  /*3a40*/  MUFU.EX2 R78, R68 ;  /* 0x00000044004e7308 */ /* 0x000ff00000000800 */
[----:B------:R-:W3:Y:S01]  /*3a50*/  MUFU.EX2 R77, R77 ;  /* 0x0000004d004d7308 */ /* 0x000ee20000000800 */
[----:B------:R-:W-:-:S07]  /*3a60*/  FADD R48, R48, R49 ;  /* 0x0000003130307221 */ /* 0x000fce0000000000 */
[----:B------:R-:W4:Y:S01]  /*3a70*/  MUFU.EX2 R157, R157 ;  /* 0x0000009d009d7308 */ /* 0x000f220000000800 */
[----:B------:R-:W-:-:S07]  /*3a80*/  FADD R48, R145, R48 ;  /* 0x0000003091307221 */ /* 0x000fce0000000000 */
[----:B------:R-:W5:Y:S08]  /*3a90*/  MUFU.EX2 R64, R64 ;  /* 0x0000004000407308 */ /* 0x000f700000000800 */
[----:B------:R-:W4:Y:S08]  /*3aa0*/  MUFU.EX2 R183, R183 ;  /* 0x000000b700b77308 */ /* 0x000f300000000800 */
[----:B------:R-:W4:Y:S01]  /*3ab0*/  MUFU.EX2 R186, R186 ;  /* 0x000000ba00ba7308 */ /* 0x000f220000000800 */
[----:B-1----:R-:W-:-:S02]  /*3ac0*/  F2FP.BF16.PACK_AB R36, R149, R148 ;  /* 0x000000949524723e */ /* 0x002fc400000010ff */
[----:B--2---:R-:W-:Y:S02]  /*3ad0*/  F2FP.BF16.PACK_AB R38, R117, R116 ;  /* 0x000000747526723e */ /* 0x004fe400000010ff */
[----:B0-----:R-:W-:Y:S02]  /*3ae0*/  F2FP.BF16.PACK_AB R37, R118, R69 ;  /* 0x000000457625723e */ /* 0x001fe400000010ff */
[----:B---3--:R-:W-:Y:S01]  /*3af0*/  F2FP.BF16.PACK_AB R39, R77, R78 ;  /* 0x0000004e4d27723e */ /* 0x008fe200000010ff */
[----:B------:R-:W-:-:S04]  /*3b00*/  FADD R143, R143, R48 ;  /* 0x000000308f8f7221 */ /* 0x000fc80000000000 */
[----:B------:R-:W-:Y:S02]  /*3b10*/  FADD R134, R134, R143 ;  /* 0x0000008f86867221 */ /* 0x000fe40000000000 */
[----:B------:R-:W-:Y:S02]  /*3b20*/  HMMA.16816.F32.BF16 R124, R36, R72, R124 ;  /* 0x00000048247c723c */ /* 0x000fe4000004187c */
[----:B------:R-:W-:-:S06]  /*3b30*/  FADD R45, R45, R134 ;  /* 0x000000862d2d7221 */ /* 0x000fcc0000000000 */
[----:B------:R-:W-:Y:S01]  /*3b40*/  HMMA.16816.F32.BF16 R56, R36, R60, R56 ;  /* 0x0000003c2438723c */ /* 0x000fe20000041838 */
[----:B------:R-:W-:Y:S02]  /*3b50*/  FFMA R144, R144, c[0x0][0x188], -R197 ;  /* 0x0000620090907a23 */ /* 0x000fe400000008c5 */
[----:B------:R-:W-:-:S04]  /*3b60*/  FFMA R87, R87, c[0x0][0x188], -R84 ;  /* 0x0000620057577a23 */ /* 0x000fc80000000854 */
[----:B----4-:R-:W-:Y:S02]  /*3b70*/  F2FP.BF16.PACK_AB R36, R157, R156 ;  /* 0x0000009c9d24723e */ /* 0x010fe400000010ff */
[----:B-----5:R-:W-:Y:S02]  /*3b80*/  F2FP.BF16.PACK_AB R38, R65, R64 ;  /* 0x000000404126723e */ /* 0x020fe400000010ff */
[----:B------:R-:W-:Y:S02]  /*3b90*/  F2FP.BF16.PACK_AB R37, R66, R183 ;  /* 0x000000b74225723e */ /* 0x000fe400000010ff */
[----:B------:R-:W-:Y:S01]  /*3ba0*/  F2FP.BF16.PACK_AB R39, R186, R67 ;  /* 0x00000043ba27723e */ /* 0x000fe200000010ff */
[--C-:B------:R-:W-:Y:S02]  /*3bb0*/  FFMA R146, R146, c[0x0][0x188], -R84.reuse ;  /* 0x0000620092927a23 */ /* 0x100fe40000000854 */
[--C-:B------:R-:W-:Y:S02]  /*3bc0*/  FFMA R147, R147, c[0x0][0x188], -R84.reuse ;  /* 0x0000620093937a23 */ /* 0x100fe40000000854 */
[----:B------:R-:W-:-:S02]  /*3bd0*/  FFMA R86, R86, c[0x0][0x188], -R84 ;  /* 0x0000620056567a23 */ /* 0x000fc40000000854 */
[C---:B------:R-:W-:Y:S01]  /*3be0*/  HMMA.16816.F32.BF16 R96, R36.reuse, R74, R96 ;  /* 0x0000004a2460723c */ /* 0x040fe20000041860 */
[----:B------:R-:W-:Y:S02]  /*3bf0*/  FADD R48, R44, R45 ;  /* 0x0000002d2c307221 */ /* 0x000fe40000000000 */
[----:B------:R-:W-:Y:S01]  /*3c00*/  FMUL R144, R144, 1.4426950216293334961 ;  /* 0x3fb8aa3b90907820 */ /* 0x000fe20000400000 */
[----:B------:R-:W0:Y:S01]  /*3c10*/  LDSM.16.M88.4 R44, [R15+0x2080] ;  /* 0x002080000f2c783b */ /* 0x000e220000000200 */
[----:B------:R-:W-:Y:S02]  /*3c20*/  FMUL R79, R87, 1.4426950216293334961 ;  /* 0x3fb8aa3b574f7820 */ /* 0x000fe40000400000 */
[----:B------:R-:W-:Y:S01]  /*3c30*/  FMUL R72, R146, 1.4426950216293334961 ;  /* 0x3fb8aa3b92487820 */ /* 0x000fe20000400000 */
[----:B------:R-:W-:Y:S01]  /*3c40*/  HMMA.16816.F32.BF16 R112, R36, R62, R112 ;  /* 0x0000003e2470723c */ /* 0x000fe20000041870 */
[----:B------:R-:W-:Y:S01]  /*3c50*/  FMUL R61, R147, 1.4426950216293334961 ;  /* 0x3fb8aa3b933d7820 */ /* 0x000fe20000400000 */
[----:B------:R-:W1:Y:S01]  /*3c60*/  LDSM.16.M88.4 R36, [R15+0x2880] ;  /* 0x002880000f24783b */ /* 0x000e620000000200 */
[----:B------:R-:W-:Y:S01]  /*3c70*/  FMUL R86, R86, 1.4426950216293334961 ;  /* 0x3fb8aa3b56567820 */ /* 0x000fe20000400000 */
[----:B------:R-:W2:Y:S01]  /*3c80*/  MUFU.EX2 R198, R198 ;  /* 0x000000c600c67308 */ /* 0x000ea20000000800 */
[----:B------:R-:W-:-:S07]  /*3c90*/  FADD R49, R69, R48 ;  /* 0x0000003045317221 */ /* 0x000fce0000000000 */
[----:B------:R-:W-:Y:S08]  /*3ca0*/  MUFU.EX2 R144, R144 ;  /* 0x0000009000907308 */ /* 0x000ff00000000800 */
[----:B------:R-:W3:Y:S08]  /*3cb0*/  MUFU.EX2 R135, R135 ;  /* 0x0000008700877308 */ /* 0x000ef00000000800 */
[----:B------:R-:W-:Y:S08]  /*3cc0*/  MUFU.EX2 R50, R86 ;  /* 0x0000005600327308 */ /* 0x000ff00000000800 */
[----:B------:R-:W4:Y:S08]  /*3cd0*/  MUFU.EX2 R79, R79 ;  /* 0x0000004f004f7308 */ /* 0x000f300000000800 */
[----:B------:R-:W-:Y:S08]  /*3ce0*/  MUFU.EX2 R72, R72 ;  /* 0x0000004800487308 */ /* 0x000ff00000000800 */
[----:B------:R-:W5:Y:S01]  /*3cf0*/  MUFU.EX2 R61, R61 ;  /* 0x0000003d003d7308 */ /* 0x000f620000000800 */
[----:B------:R-:W-:-:S02]  /*3d00*/  FADD R49, R118, R49 ;  /* 0x0000003176317221 */ /* 0x000fc40000000000 */
[--C-:B------:R-:W-:Y:S02]  /*3d10*/  FFMA R70, R70, c[0x0][0x188], -R84.reuse ;  /* 0x0000620046467a23 */ /* 0x100fe40000000854 */
[----:B------:R-:W-:Y:S02]  /*3d20*/  FFMA R71, R71, c[0x0][0x188], -R84 ;  /* 0x0000620047477a23 */ /* 0x000fe40000000854 */
[----:B------:R-:W-:Y:S01]  /*3d30*/  FADD R78, R78, R49 ;  /* 0x000000314e4e7221 */ /* 0x000fe20000000000 */
[----:B------:R-:W0:Y:S01]  /*3d40*/  MUFU.EX2 R158, R158 ;  /* 0x0000009e009e7308 */ /* 0x000e220000000800 */
[----:B------:R-:W-:Y:S02]  /*3d50*/  FMUL R60, R70, 1.4426950216293334961 ;  /* 0x3fb8aa3b463c7820 */ /* 0x000fe40000400000 */
[----:B------:R-:W-:Y:S02]  /*3d60*/  FMUL R87, R71, 1.4426950216293334961 ;  /* 0x3fb8aa3b47577820 */ /* 0x000fe40000400000 */
[----:B------:R-:W-:-:S03]  /*3d70*/  FFMA R136, R136, c[0x0][0x188], -R197 ;  /* 0x0000620088887a23 */ /* 0x000fc600000008c5 */
[----:B------:R-:W0:Y:S01]  /*3d80*/  MUFU.EX2 R185, R185 ;  /* 0x000000b900b97308 */ /* 0x000e220000000800 */
[----:B------:R-:W-:Y:S02]  /*3d90*/  FFMA R137, R137, c[0x0][0x188], -R197 ;  /* 0x0000620089897a23 */ /* 0x000fe400000008c5 */
[----:B------:R-:W-:-:S05]  /*3da0*/  FFMA R139, R139, c[0x0][0x188], -R84 ;  /* 0x000062008b8b7a23 */ /* 0x000fca0000000854 */
[----:B------:R-:W-:Y:S01]  /*3db0*/  MUFU.EX2 R93, R93 ;  /* 0x0000005d005d7308 */ /* 0x000fe20000000800 */
[----:B------:R-:W-:Y:S01]  /*3dc0*/  FFMA R138, R138, c[0x0][0x188], -R84 ;  /* 0x000062008a8a7a23 */ /* 0x000fe20000000854 */
[----:B--2---:R-:W-:Y:S01]  /*3dd0*/  F2FP.BF16.PACK_AB R68, R198, R85 ;  /* 0x00000055c644723e */ /* 0x004fe200000010ff */
[----:B------:R-:W-:-:S05]  /*3de0*/  FADD R77, R77, R78 ;  /* 0x0000004e4d4d7221 */ /* 0x000fca0000000000 */
[----:B------:R-:W2:Y:S01]  /*3df0*/  MUFU.EX2 R94, R94 ;  /* 0x0000005e005e7308 */ /* 0x000ea20000000800 */
[----:B---3--:R-:W-:Y:S02]  /*3e00*/  F2FP.BF16.PACK_AB R70, R135, R144 ;  /* 0x000000908746723e */ /* 0x008fe400000010ff */
[----:B----4-:R-:W-:Y:S02]  /*3e10*/  F2FP.BF16.PACK_AB R69, R79, R50 ;  /* 0x000000324f45723e */ /* 0x010fe400000010ff */
[----:B-----5:R-:W-:Y:S01]  /*3e20*/  F2FP.BF16.PACK_AB R71, R61, R72 ;  /* 0x000000483d47723e */ /* 0x020fe200000010ff */
[----:B------:R-:W-:Y:S02]  /*3e30*/  FMUL R76, R136, 1.4426950216293334961 ;  /* 0x3fb8aa3b884c7820 */ /* 0x000fe40000400000 */
[----:B------:R-:W-:Y:S01]  /*3e40*/  FMUL R73, R137, 1.4426950216293334961 ;  /* 0x3fb8aa3b89497820 */ /* 0x000fe20000400000 */
[----:B------:R-:W-:Y:S01]  /*3e50*/  MUFU.EX2 R60, R60 ;  /* 0x0000003c003c7308 */ /* 0x000fe20000000800 */
[----:B------:R-:W-:-:S02]  /*3e60*/  FMUL R139, R139, 1.4426950216293334961 ;  /* 0x3fb8aa3b8b8b7820 */ /* 0x000fc40000400000 */
[----:B------:R-:W-:Y:S02]  /*3e70*/  FMUL R138, R138, 1.4426950216293334961 ;  /* 0x3fb8aa3b8a8a7820 */ /* 0x000fe40000400000 */
[----:B------:R-:W-:-:S03]  /*3e80*/  FADD R78, R50, R77 ;  /* 0x0000004d324e7221 */ /* 0x000fc60000000000 */
[----:B------:R-:W3:Y:S01]  /*3e90*/  MUFU.EX2 R87, R87 ;  /* 0x0000005700577308 */ /* 0x000ee20000000800 */
[----:B------:R-:W-:Y:S01]  /*3ea0*/  HMMA.16816.F32.BF16 R124, R68, R74, R124 ;  /* 0x0000004a447c723c */ /* 0x000fe2000004187c */
[----:B------:R-:W-:Y:S01]  /*3eb0*/  FADD R79, R79, R78 ;  /* 0x0000004e4f4f7221 */ /* 0x000fe20000000000 */
[----:B0-----:R-:W-:Y:S01]  /*3ec0*/  F2FP.BF16.PACK_AB R48, R159, R158 ;  /* 0x0000009e9f30723e */ /* 0x001fe200000010ff */
[----:B------:R-:W-:Y:S01]  /*3ed0*/  FFMA R82, R82, c[0x0][0x188], -R84 ;  /* 0x0000620052527a23 */ /* 0x000fe20000000854 */
[----:B------:R-:W-:-:S03]  /*3ee0*/  F2FP.BF16.PACK_AB R50, R161, R160 ;  /* 0x000000a0a132723e */ /* 0x000fc600000010ff */
[----:B------:R-:W0:Y:S01]  /*3ef0*/  MUFU.EX2 R121, R121 ;  /* 0x0000007900797308 */ /* 0x000e220000000800 */
[----:B------:R-:W-:Y:S01]  /*3f00*/  FFMA R75, R51, c[0x0][0x188], -R174 ;  /* 0x00006200334b7a23 */ /* 0x000fe200000008ae */
[----:B------:R-:W-:Y:S01]  /*3f10*/  HMMA.16816.F32.BF16 R56, R68, R62, R56 ;  /* 0x0000003e4438723c */ /* 0x000fe20000041838 */
[----:B------:R-:W-:Y:S01]  /*3f20*/  F2FP.BF16.PACK_AB R49, R92, R185 ;  /* 0x000000b95c31723e */ /* 0x000fe200000010ff */
[----:B------:R-:W-:Y:S01]  /*3f30*/  FADD R72, R72, R79 ;  /* 0x0000004f48487221 */ /* 0x000fe20000000000 */
[----:B--2---:R-:W-:-:S03]  /*3f40*/  F2FP.BF16.PACK_AB R51, R94, R93 ;  /* 0x0000005d5e33723e */ /* 0x004fc600000010ff */
[----:B------:R-:W-:Y:S08]  /*3f50*/  MUFU.EX2 R76, R76 ;  /* 0x0000004c004c7308 */ /* 0x000ff00000000800 */
[----:B------:R-:W2:Y:S08]  /*3f60*/  MUFU.EX2 R73, R73 ;  /* 0x0000004900497308 */ /* 0x000eb00000000800 */
[----:B------:R-:W-:Y:S08]  /*3f70*/  MUFU.EX2 R74, R138 ;  /* 0x0000008a004a7308 */ /* 0x000ff00000000800 */
[----:B------:R-:W4:Y:S01]  /*3f80*/  MUFU.EX2 R139, R139 ;  /* 0x0000008b008b7308 */ /* 0x000f220000000800 */
[----:B------:R-:W-:-:S02]  /*3f90*/  FMUL R82, R82, 1.4426950216293334961 ;  /* 0x3fb8aa3b52527820 */ /* 0x000fc40000400000 */
[----:B------:R-:W-:Y:S02]  /*3fa0*/  FADD R63, R61, R72 ;  /* 0x000000483d3f7221 */ /* 0x000fe40000000000 */
[--C-:B------:R-:W-:Y:S01]  /*3fb0*/  FFMA R83, R83, c[0x0][0x188], -R84.reuse ;  /* 0x0000620053537a23 */ /* 0x100fe20000000854 */
[----:B------:R-:W-:Y:S01]  /*3fc0*/  HMMA.16816.F32.BF16 R96, R48, R44, R96 ;  /* 0x0000002c3060723c */ /* 0x000fe20000041860 */
[----:B------:R-:W-:Y:S01]  /*3fd0*/  FFMA R110, R110, c[0x0][0x188], -R84 ;  /* 0x000062006e6e7a23 */ /* 0x000fe20000000854 */
[----:B------:R-:W5:Y:S01]  /*3fe0*/  MUFU.EX2 R61, R82 ;  /* 0x00000052003d7308 */ /* 0x000f620000000800 */
[----:B------:R-:W-:-:S05]  /*3ff0*/  FMUL R83, R83, 1.4426950216293334961 ;  /* 0x3fb8aa3b53537820 */ /* 0x000fca0000400000 */
[----:B-1----:R-:W-:Y:S01]  /*4000*/  HMMA.16816.F32.BF16 R112, R48, R36, R112 ;  /* 0x000000243070723c */ /* 0x002fe20000041870 */
[----:B------:R-:W-:Y:S01]  /*4010*/  FMUL R110, R110, 1.4426950216293334961 ;  /* 0x3fb8aa3b6e6e7820 */ /* 0x000fe20000400000 */
[----:B------:R-:W1:Y:S05]  /*4020*/  MUFU.EX2 R62, R83 ;  /* 0x00000053003e7308 */ /* 0x000e6a0000000800 */
[----:B---3--:R-:W-:Y:S01]  /*4030*/  F2FP.BF16.PACK_AB R49, R87, R60 ;  /* 0x0000003c5731723e */ /* 0x008fe200000010ff */
[----:B------:R-:W-:Y:S01]  /*4040*/  FADD R60, R60, R63 ;  /* 0x0000003f3c3c7221 */ /* 0x000fe20000000000 */
[----:B0-----:R-:W-:Y:S01]  /*4050*/  F2FP.BF16.PACK_AB R48, R121, R120 ;  /* 0x000000787930723e */ /* 0x001fe200000010ff */
[----:B------:R-:W-:Y:S01]  /*4060*/  FFMA R111, R111, c[0x0][0x188], -R84 ;  /* 0x000062006f6f7a23 */ /* 0x000fe20000000854 */
[----:B--2---:R-:W-:Y:S01]  /*4070*/  F2FP.BF16.PACK_AB R50, R73, R76 ;  /* 0x0000004c4932723e */ /* 0x004fe200000010ff */
[----:B------:R-:W-:Y:S01]  /*4080*/  FADD R87, R87, R60 ;  /* 0x0000003c57577221 */ /* 0x000fe20000000000 */
[----:B----4-:R-:W-:Y:S01]  /*4090*/  F2FP.BF16.PACK_AB R51, R139, R74 ;  /* 0x0000004a8b33723e */ /* 0x010fe200000010ff */
[----:B------:R-:W0:Y:S01]  /*40a0*/  MUFU.EX2 R63, R110 ;  /* 0x0000006e003f7308 */ /* 0x000e220000000800 */
[----:B------:R-:W-:-:S02]  /*40b0*/  FMUL R111, R111, 1.4426950216293334961 ;  /* 0x3fb8aa3b6f6f7820 */ /* 0x000fc40000400000 */
[----:B------:R-:W-:-:S03]  /*40c0*/  FADD R74, R74, R87 ;  /* 0x000000574a4a7221 */ /* 0x000fc60000000000 */
[C---:B------:R-:W-:Y:S01]  /*40d0*/  HMMA.16816.F32.BF16 R124, R48.reuse, R44, R124 ;  /* 0x0000002c307c723c */ /* 0x040fe2000004187c */
[----:B------:R-:W-:Y:S01]  /*40e0*/  FADD R74, R139, R74 ;  /* 0x0000004a8b4a7221 */ /* 0x000fe20000000000 */
[----:B------:R-:W2:Y:S06]  /*40f0*/  MUFU.EX2 R44, R111 ;  /* 0x0000006f002c7308 */ /* 0x000eac0000000800 */
[----:B------:R-:W-:Y:S07]  /*4100*/  HMMA.16816.F32.BF16 R56, R48, R36, R56 ;  /* 0x000000243038723c */ /* 0x000fee0000041838 */
[----:B-----5:R-:W-:-:S04]  /*4110*/  FADD R37, R61, R74 ;  /* 0x0000004a3d257221 */ /* 0x020fc80000000000 */
[----:B-1----:R-:W-:-:S04]  /*4120*/  FADD R36, R62, R37 ;  /* 0x000000253e247221 */ /* 0x002fc80000000000 */
[----:B0-----:R-:W-:-:S04]  /*4130*/  FADD R45, R63, R36 ;  /* 0x000000243f2d7221 */ /* 0x001fc80000000000 */
[----:B--2---:R-:W-:Y:S02]  /*4140*/  FADD R36, R44, R45 ;  /* 0x0000002d2c247221 */ /* 0x004fe40000000000 */
[----:B------:R-:W-:Y:S02]  /*4150*/  FADD R45, R24, R25 ;  /* 0x00000019182d7221 */ /* 0x000fe40000000000 */
[----:B------:R-:W-:Y:S02]  /*4160*/  FADD R105, R104, R105 ;  /* 0x0000006968697221 */ /* 0x000fe40000000000 */
[----:B------:R-:W-:Y:S02]  /*4170*/  FADD R26, R26, R45 ;  /* 0x0000002d1a1a7221 */ /* 0x000fe40000000000 */
[----:B------:R-:W-:Y:S02]  /*4180*/  FADD R178, R175, R178 ;  /* 0x000000b2afb27221 */ /* 0x000fe40000000000 */
[----:B------:R-:W-:-:S02]  /*4190*/  FADD R27, R27, R26 ;  /* 0x0000001a1b1b7221 */ /* 0x000fc40000000000 */
[----:B------:R-:W-:Y:S02]  /*41a0*/  FADD R132, R132, R105 ;  /* 0x0000006984847221 */ /* 0x000fe40000000000 */
        /* <DEDUP_REMOVED lines=34> */
[----:B------:R-:W-:-:S02]  /*43d0*/  FFMA R80, R80, c[0x0][0x188], -R197 ;  /* 0x0000620050507a23 */ /* 0x000fc400000008c5 */
[----:B------:R-:W-:Y:S02]  /*43e0*/  FADD R65, R65, R64 ;  /* 0x0000004041417221 */ /* 0x000fe40000000000 */
[----:B------:R-:W-:Y:S01]  /*43f0*/  FADD R144, R144, R85 ;  /* 0x0000005590907221 */ /* 0x000fe20000000000 */
[----:B------:R-:W0:Y:S01]  /*4400*/  MUFU.EX2 R162, R162 ;  /* 0x000000a200a27308 */ /* 0x000e220000000800 */
[----:B------:R-:W-:Y:S02]  /*4410*/  FADD R67, R67, R66 ;  /* 0x0000004243437221 */ /* 0x000fe40000000000 */
[----:B------:R-:W-:Y:S02]  /*4420*/  FMUL R60, R80, 1.4426950216293334961 ;  /* 0x3fb8aa3b503c7820 */ /* 0x000fe40000400000 */
[----:B------:R-:W-:Y:S02]  /*4430*/  FFMA R81, R81, c[0x0][0x188], -R197 ;  /* 0x0000620051517a23 */ /* 0x000fe400000008c5 */
[----:B------:R-:W-:-:S02]  /*4440*/  FADD R158, R158, R65 ;  /* 0x000000419e9e7221 */ /* 0x000fc40000000000 */
[----:B------:R-:W-:Y:S02]  /*4450*/  FADD R135, R135, R144 ;  /* 0x0000009087877221 */ /* 0x000fe40000000000 */
[----:B------:R-:W-:Y:S02]  /*4460*/  FADD R186, R186, R67 ;  /* 0x00000043baba7221 */ /* 0x000fe40000000000 */
[----:B------:R-:W-:Y:S02]  /*4470*/  FMUL R37, R81, 1.4426950216293334961 ;  /* 0x3fb8aa3b51257820 */ /* 0x000fe40000400000 */
[----:B------:R-:W-:Y:S01]  /*4480*/  FFMA R108, R108, c[0x0][0x188], -R197 ;  /* 0x000062006c6c7a23 */ /* 0x000fe200000008c5 */
[----:B------:R-:W1:Y:S01]  /*4490*/  MUFU.EX2 R60, R60 ;  /* 0x0000003c003c7308 */ /* 0x000e620000000800 */
[----:B------:R-:W-:Y:S01]  /*44a0*/  FADD R159, R159, R158 ;  /* 0x0000009e9f9f7221 */ /* 0x000fe20000000000 */
[----:B------:R-:W-:Y:S01]  /*44b0*/  F2FP.BF16.PACK_AB R61, R62, R61 ;  /* 0x0000003d3e3d723e */ /* 0x000fe200000010ff */
[----:B------:R-:W-:-:S02]  /*44c0*/  FADD R120, R120, R135 ;  /* 0x0000008778787221 */ /* 0x000fc40000000000 */
[----:B------:R-:W-:Y:S02]  /*44d0*/  FFMA R109, R109, c[0x0][0x188], -R197 ;  /* 0x000062006d6d7a23 */ /* 0x000fe400000008c5 */
[----:B------:R-:W-:Y:S02]  /*44e0*/  FADD R185, R185, R186 ;  /* 0x000000bab9b97221 */ /* 0x000fe40000000000 */
[----:B------:R-:W-:Y:S01]  /*44f0*/  FMUL R62, R108, 1.4426950216293334961 ;  /* 0x3fb8aa3b6c3e7820 */ /* 0x000fe20000400000 */
[----:B------:R-:W2:Y:S01]  /*4500*/  MUFU.EX2 R37, R37 ;  /* 0x0000002500257308 */ /* 0x000ea20000000800 */
[----:B------:R-:W-:Y:S02]  /*4510*/  FADD R160, R160, R159 ;  /* 0x0000009fa0a07221 */ /* 0x000fe40000000000 */
[----:B------:R-:W-:Y:S02]  /*4520*/  FADD R121, R121, R120 ;  /* 0x0000007879797221 */ /* 0x000fe40000000000 */
[----:B------:R-:W-:-:S02]  /*4530*/  FMUL R109, R109, 1.4426950216293334961 ;  /* 0x3fb8aa3b6d6d7820 */ /* 0x000fc40000400000 */
[----:B------:R-:W-:Y:S01]  /*4540*/  FADD R92, R92, R185 ;  /* 0x000000b95c5c7221 */ /* 0x000fe20000000000 */
[----:B------:R-:W3:Y:S01]  /*4550*/  MUFU.EX2 R62, R62 ;  /* 0x0000003e003e7308 */ /* 0x000ee20000000800 */
[----:B------:R-:W-:Y:S01]  /*4560*/  FFMA R32, R32, c[0x0][0x188], -R197 ;  /* 0x0000620020207a23 */ /* 0x000fe200000008c5 */
[----:B------:R-:W-:Y:S01]  /*4570*/  F2FP.BF16.PACK_AB R63, R44, R63 ;  /* 0x0000003f2c3f723e */ /* 0x000fe200000010ff */
[----:B------:R-:W-:Y:S02]  /*4580*/  FADD R161, R161, R160 ;  /* 0x000000a0a1a17221 */ /* 0x000fe40000000000 */
[----:B------:R-:W-:Y:S01]  /*4590*/  FADD R76, R76, R121 ;  /* 0x000000794c4c7221 */ /* 0x000fe20000000000 */
[----:B0-----:R-:W-:Y:S01]  /*45a0*/  F2FP.BF16.PACK_AB R48, R163, R162 ;  /* 0x000000a2a330723e */ /* 0x001fe200000010ff */
[----:B------:R-:W-:Y:S01]  /*45b0*/  FADD R93, R93, R92 ;  /* 0x0000005c5d5d7221 */ /* 0x000fe20000000000 */
[----:B------:R-:W0:Y:S01]  /*45c0*/  MUFU.EX2 R25, R109 ;  /* 0x0000006d00197308 */ /* 0x000e220000000800 */
[----:B------:R-:W-:Y:S01]  /*45d0*/  F2FP.BF16.PACK_AB R50, R165, R164 ;  /* 0x000000a4a532723e */ /* 0x000fe200000010ff */
[----:B------:R-:W-:Y:S01]  /*45e0*/  FFMA R44, R34, c[0x0][0x188], -R84 ;  /* 0x00006200222c7a23 */ /* 0x000fe20000000854 */
[----:B------:R-:W-:Y:S01]  /*45f0*/  F2FP.BF16.PACK_AB R49, R188, R95 ;  /* 0x0000005fbc31723e */ /* 0x000fe200000010ff */
[----:B------:R-:W-:Y:S01]  /*4600*/  FMUL R32, R32, 1.4426950216293334961 ;  /* 0x3fb8aa3b20207820 */ /* 0x000fe20000400000 */
[----:B------:R-:W-:Y:S01]  /*4610*/  F2FP.BF16.PACK_AB R51, R192, R189 ;  /* 0x000000bdc033723e */ /* 0x000fe200000010ff */
[----:B------:R-:W-:Y:S01]  /*4620*/  FFMA R33, R33, c[0x0][0x188], -R197 ;  /* 0x0000620021217a23 */ /* 0x000fe200000008c5 */
[----:B------:R-:W-:Y:S01]  /*4630*/  LDSM.16.M88.4 R120, [R5+0x2880] ;  /* 0x002880000578783b */ /* 0x000fe20000000200 */
[----:B------:R-:W-:-:S02]  /*4640*/  FADD R162, R162, R161 ;  /* 0x000000a1a2a27221 */ /* 0x000fc40000000000 */
[----:B------:R-:W-:Y:S02]  /*4650*/  FADD R73, R73, R76 ;  /* 0x0000004c49497221 */ /* 0x000fe40000000000 */
[----:B------:R-:W-:Y:S02]  /*4660*/  FADD R94, R94, R93 ;  /* 0x0000005d5e5e7221 */ /* 0x000fe40000000000 */
[--C-:B------:R-:W-:Y:S02]  /*4670*/  FFMA R35, R35, c[0x0][0x188], -R84.reuse ;  /* 0x0000620023237a23 */ /* 0x100fe40000000854 */
[----:B------:R-:W-:Y:S01]  /*4680*/  FMUL R44, R44, 1.4426950216293334961 ;  /* 0x3fb8aa3b2c2c7820 */ /* 0x000fe20000400000 */
[----:B------:R-:W-:Y:S01]  /*4690*/  HMMA.16816.F32.BF16 R96, R48, R46, R96 ;  /* 0x0000002e3060723c */ /* 0x000fe20000041860 */
[----:B------:R-:W-:Y:S01]  /*46a0*/  FFMA R128, R128, c[0x0][0x188], -R197 ;  /* 0x0000620080807a23 */ /* 0x000fe200000008c5 */
[----:B------:R-:W4:Y:S01]  /*46b0*/  MUFU.EX2 R32, R32 ;  /* 0x0000002000207308 */ /* 0x000f220000000800 */
[----:B------:R-:W-:-:S02]  /*46c0*/  FFMA R130, R130, c[0x0][0x188], -R84 ;  /* 0x0000620082827a23 */ /* 0x000fc40000000854 */
[----:B------:R-:W-:Y:S02]  /*46d0*/  FMUL R33, R33, 1.4426950216293334961 ;  /* 0x3fb8aa3b21217820 */ /* 0x000fe40000400000 */
[----:B------:R-:W-:Y:S01]  /*46e0*/  FADD R163, R163, R162 ;  /* 0x000000a2a3a37221 */ /* 0x000fe20000000000 */
[----:B------:R-:W-:Y:S01]  /*46f0*/  HMMA.16816.F32.BF16 R112, R48, R38, R112 ;  /* 0x000000263070723c */ /* 0x000fe20000041870 */
[----:B-1----:R-:W-:Y:S01]  /*4700*/  FADD R24, R60, R73 ;  /* 0x000000493c187221 */ /* 0x002fe20000000000 */
[----:B------:R-:W1:Y:S01]  /*4710*/  MUFU.EX2 R49, R44 ;  /* 0x0000002c00317308 */ /* 0x000e620000000800 */
[----:B------:R-:W-:Y:S02]  /*4720*/  FADD R95, R95, R94 ;  /* 0x0000005e5f5f7221 */ /* 0x000fe40000000000 */
[----:B------:R-:W-:Y:S02]  /*4730*/  FMUL R35, R35, 1.4426950216293334961 ;  /* 0x3fb8aa3b23237820 */ /* 0x000fe40000400000 */
[----:B------:R-:W-:-:S02]  /*4740*/  FFMA R129, R129, c[0x0][0x188], -R197 ;  /* 0x0000620081817a23 */ /* 0x000fc400000008c5 */
[----:B------:R-:W-:Y:S01]  /*4750*/  FMUL R34, R128, 1.4426950216293334961 ;  /* 0x3fb8aa3b80227820 */ /* 0x000fe20000400000 */
[----:B------:R-:W5:Y:S01]  /*4760*/  MUFU.EX2 R167, R167 ;  /* 0x000000a700a77308 */ /* 0x000f620000000800 */
[----:B------:R-:W-:Y:S02]  /*4770*/  FMUL R130, R130, 1.4426950216293334961 ;  /* 0x3fb8aa3b82827820 */ /* 0x000fe40000400000 */
[----:B------:R-:W-:Y:S02]  /*4780*/  FADD R164, R164, R163 ;  /* 0x000000a3a4a47221 */ /* 0x000fe40000000000 */
[----:B--2---:R-:W-:Y:S02]  /*4790*/  FADD R27, R37, R24 ;  /* 0x00000018251b7221 */ /* 0x004fe40000000000 */
[----:B------:R-:W-:Y:S01]  /*47a0*/  FADD R188, R188, R95 ;  /* 0x0000005fbcbc7221 */ /* 0x000fe20000000000 */
[----:B------:R-:W2:Y:S01]  /*47b0*/  MUFU.EX2 R190, R190 ;  /* 0x000000be00be7308 */ /* 0x000ea20000000800 */
[----:B------:R-:W-:Y:S01]  /*47c0*/  FFMA R131, R131, c[0x0][0x188], -R84 ;  /* 0x0000620083837a23 */ /* 0x000fe20000000854 */
[----:B------:R-:W-:Y:S01]  /*47d0*/  F2FP.BF16.PACK_AB R60, R37, R60 ;  /* 0x0000003c253c723e */ /* 0x000fe200000010ff */
[----:B------:R-:W-:-:S02]  /*47e0*/  FFMA R52, R52, c[0x0][0x188], -R197 ;  /* 0x0000620034347a23 */ /* 0x000fc400000008c5 */
[----:B------:R-:W-:-:S03]  /*47f0*/  FFMA R54, R54, c[0x0][0x188], -R84 ;  /* 0x0000620036367a23 */ /* 0x000fc60000000854 */
[----:B------:R-:W1:Y:S01]  /*4800*/  MUFU.EX2 R33, R33 ;  /* 0x0000002100217308 */ /* 0x000e620000000800 */
[----:B------:R-:W-:Y:S02]  /*4810*/  FMUL R43, R129, 1.4426950216293334961 ;  /* 0x3fb8aa3b812b7820 */ /* 0x000fe40000400000 */
[----:B------:R-:W-:Y:S02]  /*4820*/  FADD R165, R165, R164 ;  /* 0x000000a4a5a57221 */ /* 0x000fe40000000000 */
[----:B---3--:R-:W-:-:S03]  /*4830*/  FADD R26, R62, R27 ;  /* 0x0000001b3e1a7221 */ /* 0x008fc60000000000 */
[----:B------:R-:W3:Y:S01]  /*4840*/  MUFU.EX2 R48, R35 ;  /* 0x0000002300307308 */ /* 0x000ee20000000800 */
[----:B------:R-:W-:Y:S01]  /*4850*/  FADD R189, R189, R188 ;  /* 0x000000bcbdbd7221 */ /* 0x000fe20000000000 */
[----:B0-----:R-:W-:Y:S01]  /*4860*/  F2FP.BF16.PACK_AB R62, R25, R62 ;  /* 0x0000003e193e723e */ /* 0x001fe200000010ff */
[----:B------:R-:W-:-:S05]  /*4870*/  FMUL R131, R131, 1.4426950216293334961 ;  /* 0x3fb8aa3b83837820 */ /* 0x000fca0000400000 */
[----:B------:R-:W0:Y:S01]  /*4880*/  MUFU.EX2 R168, R168 ;  /* 0x000000a800a87308 */ /* 0x000e220000000800 */
[----:B------:R-:W-:Y:S02]  /*4890*/  FFMA R53, R53, c[0x0][0x188], -R197 ;  /* 0x0000620035357a23 */ /* 0x000fe400000008c5 */
[----:B------:R-:W-:Y:S02]  /*48a0*/  FFMA R55, R55, c[0x0][0x188], -R84 ;  /* 0x0000620037377a23 */ /* 0x000fe40000000854 */
[----:B------:R-:W-:-:S03]  /*48b0*/  FMUL R40, R52, 1.4426950216293334961 ;  /* 0x3fb8aa3b34287820 */ /* 0x000fc60000400000 */
[----:B------:R-:W0:Y:S01]  /*48c0*/  MUFU.EX2 R34, R34 ;  /* 0x0000002200227308 */ /* 0x000e220000000800 */
[----:B------:R-:W-:Y:S02]  /*48d0*/  FADD R24, R166, R165 ;  /* 0x000000a5a6187221 */ /* 0x000fe40000000000 */
[----:B------:R-:W-:Y:S02]  /*48e0*/  FMUL R54, R54, 1.4426950216293334961 ;  /* 0x3fb8aa3b36367820 */ /* 0x000fe40000400000 */
[----:B------:R-:W-:-:S03]  /*48f0*/  FADD R192, R192, R189 ;  /* 0x000000bdc0c07221 */ /* 0x000fc60000000000 */
[----:B------:R-:W0:Y:S01]  /*4900*/  MUFU.EX2 R130, R130 ;  /* 0x0000008200827308 */ /* 0x000e220000000800 */
[----:B------:R-:W-:Y:S01]  /*4910*/  FADD R51, R25, R26 ;  /* 0x0000001a19337221 */ /* 0x000fe20000000000 */
[----:B------:R-:W-:Y:S01]  /*4920*/  HMMA.16816.F32.BF16 R124, R60, R46, R124 ;  /* 0x0000002e3c7c723c */ /* 0x000fe2000004187c */
[----:B------:R-:W-:Y:S02]  /*4930*/  FFMA R100, R100, c[0x0][0x188], -R197 ;  /* 0x0000620064647a23 */ /* 0x000fe400000008c5 */
[----:B------:R-:W-:-:S03]  /*4940*/  FFMA R102, R102, c[0x0][0x188], -R84 ;  /* 0x0000620066667a23 */ /* 0x000fc60000000854 */
[----:B------:R-:W0:Y:S01]  /*4950*/  MUFU.EX2 R43, R43 ;  /* 0x0000002b002b7308 */ /* 0x000e220000000800 */
[----:B------:R-:W-:Y:S02]  /*4960*/  FMUL R41, R53, 1.4426950216293334961 ;  /* 0x3fb8aa3b35297820 */ /* 0x000fe40000400000 */
[----:B------:R-:W-:Y:S02]  /*4970*/  FADD R24, R169, R24 ;  /* 0x00000018a9187221 */ /* 0x000fe40000000000 */
[----:B------:R-:W-:-:S03]  /*4980*/  FMUL R55, R55, 1.4426950216293334961 ;  /* 0x3fb8aa3b37377820 */ /* 0x000fc60000400000 */
[----:B------:R-:W0:Y:S01]  /*4990*/  MUFU.EX2 R35, R131 ;  /* 0x0000008300237308 */ /* 0x000e220000000800 */
[----:B------:R-:W-:Y:S02]  /*49a0*/  FADD R29, R187, R192 ;  /* 0x000000c0bb1d7221 */ /* 0x000fe40000000000 */
[----:B----4-:R-:W-:Y:S02]  /*49b0*/  FADD R46, R32, R51 ;  /* 0x00000033202e7221 */ /* 0x010fe40000000000 */
[----:B-1----:R-:W-:-:S03]  /*49c0*/  FADD R51, R49, R36 ;  /* 0x0000002431337221 */ /* 0x002fc60000000000 */
[----:B------:R-:W1:Y:S01]  /*49d0*/  MUFU.EX2 R40, R40 ;  /* 0x0000002800287308 */ /* 0x000e620000000800 */
[----:B------:R-:W-:Y:S02]  /*49e0*/  FFMA R101, R101, c[0x0][0x188], -R197 ;  /* 0x0000620065657a23 */ /* 0x000fe400000008c5 */
[----:B------:R-:W-:Y:S02]  /*49f0*/  FFMA R103, R103, c[0x0][0x188], -R84 ;  /* 0x0000620067677a23 */ /* 0x000fe40000000854 */
[----:B------:R-:W-:-:S03]  /*4a00*/  FMUL R42, R100, 1.4426950216293334961 ;  /* 0x3fb8aa3b642a7820 */ /* 0x000fc60000400000 */
[----:B------:R-:W4:Y:S01]  /*4a10*/  MUFU.EX2 R54, R54 ;  /* 0x0000003600367308 */ /* 0x000f220000000800 */
[----:B-----5:R-:W-:Y:S02]  /*4a20*/  FADD R31, R167, R24 ;  /* 0x00000018a71f7221 */ /* 0x020fe40000000000 */
[----:B------:R-:W-:Y:S02]  /*4a30*/  FMUL R102, R102, 1.4426950216293334961 ;  /* 0x3fb8aa3b66667820 */ /* 0x000fe40000400000 */
[----:B------:R-:W-:-:S03]  /*4a40*/  FMUL R68, R75, 1.4426950216293334961 ;  /* 0x3fb8aa3b4b447820 */ /* 0x000fc60000400000 */
[----:B------:R-:W-:Y:S01]  /*4a50*/  MUFU.EX2 R172, R172 ;  /* 0x000000ac00ac7308 */ /* 0x000fe20000000800 */
[----:B--2---:R-:W-:Y:S01]  /*4a60*/  FADD R44, R190, R29 ;  /* 0x0000001dbe2c7221 */ /* 0x004fe20000000000 */
[----:B------:R-:W-:Y:S01]  /*4a70*/  HMMA.16816.F32.BF16 R56, R60, R38, R56 ;  /* 0x000000263c38723c */ /* 0x000fe20000041838 */
[----:B------:R-:W-:Y:S01]  /*4a80*/  FADD R47, R33, R46 ;  /* 0x0000002e212f7221 */ /* 0x000fe20000000000 */
[----:B------:R-:W-:Y:S01]  /*4a90*/  LDSM.16.M88.4 R24, [R5+0x2080] ;  /* 0x002080000518783b */ /* 0x000fe20000000200 */
[----:B---3--:R-:W-:-:S03]  /*4aa0*/  FADD R51, R48, R51 ;  /* 0x0000003330337221 */ /* 0x008fc60000000000 */
[----:B------:R-:W2:Y:S01]  /*4ab0*/  MUFU.EX2 R41, R41 ;  /* 0x0000002900297308 */ /* 0x000ea20000000800 */
[----:B------:R-:W-:Y:S02]  /*4ac0*/  FMUL R45, R101, 1.4426950216293334961 ;  /* 0x3fb8aa3b652d7820 */ /* 0x000fe40000400000 */
[----:B0-----:R-:W-:Y:S02]  /*4ad0*/  FADD R37, R168, R31 ;  /* 0x0000001fa8257221 */ /* 0x001fe40000000000 */
[----:B------:R-:W-:-:S03]  /*4ae0*/  FMUL R103, R103, 1.4426950216293334961 ;  /* 0x3fb8aa3b67677820 */ /* 0x000fc60000400000 */
[----:B------:R-:W0:Y:S01]  /*4af0*/  MUFU.EX2 R55, R55 ;  /* 0x0000003700377308 */ /* 0x000e220000000800 */
[----:B------:R-:W-:Y:S02]  /*4b00*/  FADD R31, R191, R44 ;  /* 0x0000002cbf1f7221 */ /* 0x000fe40000000000 */
[----:B------:R-:W-:Y:S02]  /*4b10*/  FADD R44, R34, R47 ;  /* 0x0000002f222c7221 */ /* 0x000fe40000000000 */
[----:B------:R-:W-:-:S03]  /*4b20*/  FADD R46, R130, R51 ;  /* 0x00000033822e7221 */ /* 0x000fc60000000000 */
[----:B------:R-:W3:Y:S01]  /*4b30*/  MUFU.EX2 R42, R42 ;  /* 0x0000002a002a7308 */ /* 0x000ee20000000800 */
[----:B------:R-:W-:Y:S02]  /*4b40*/  FADD R36, R194, R31 ;  /* 0x0000001fc2247221 */ /* 0x000fe40000000000 */
[----:B------:R-:W-:-:S05]  /*4b50*/  FADD R47, R43, R44 ;  /* 0x0000002c2b2f7221 */ /* 0x000fca0000000000 */
[----:B------:R-:W5:Y:S01]  /*4b60*/  MUFU.EX2 R102, R102 ;  /* 0x0000006600667308 */ /* 0x000f620000000800 */
[----:B------:R-:W-:Y:S02]  /*4b70*/  FADD R51, R35, R46 ;  /* 0x0000002e23337221 */ /* 0x000fe40000000000 */
[----:B------:R-:W-:-:S05]  /*4b80*/  FADD R38, R170, R37 ;  /* 0x00000025aa267221 */ /* 0x000fca0000000000 */
[----:B------:R-:W0:Y:S01]  /*4b90*/  MUFU.EX2 R173, R173 ;  /* 0x000000ad00ad7308 */ /* 0x000e220000000800 */
[----:B------:R-:W-:Y:S02]  /*4ba0*/  FADD R39, R193, R36 ;  /* 0x00000024c1277221 */ /* 0x000fe40000000000 */
[----:B-1----:R-:W-:-:S05]  /*4bb0*/  FADD R44, R40, R47 ;  /* 0x0000002f282c7221 */ /* 0x002fca0000000000 */
[----:B------:R-:W1:Y:S01]  /*4bc0*/  MUFU.EX2 R68, R68 ;  /* 0x0000004400447308 */ /* 0x000e620000000800 */
[----:B----4-:R-:W-:-:S07]  /*4bd0*/  FADD R46, R54, R51 ;  /* 0x00000033362e7221 */ /* 0x010fce0000000000 */
[----:B------:R-:W4:Y:S01]  /*4be0*/  MUFU.EX2 R45, R45 ;  /* 0x0000002d002d7308 */ /* 0x000f220000000800 */
[----:B------:R-:W-:-:S07]  /*4bf0*/  FADD R37, R171, R38 ;  /* 0x00000026ab257221 */ /* 0x000fce0000000000 */
[----:B------:R-:W1:Y:S01]  /*4c00*/  MUFU.EX2 R103, R103 ;  /* 0x0000006700677308 */ /* 0x000e620000000800 */
[----:B------:R-:W-:Y:S02]  /*4c10*/  FADD R36, R196, R39 ;  /* 0x00000027c4247221 */ /* 0x000fe40000000000 */
[----:B--2---:R-:W-:Y:S02]  /*4c20*/  FADD R39, R41, R44 ;  /* 0x0000002c29277221 */ /* 0x004fe40000000000 */
[----:B0-----:R-:W-:Y:S02]  /*4c30*/  FADD R47, R55, R46 ;  /* 0x0000002e372f7221 */ /* 0x001fe40000000000 */
[----:B------:R-:W-:Y:S02]  /*4c40*/  FADD R38, R172, R37 ;  /* 0x00000025ac267221 */ /* 0x000fe40000000000 */
[----:B------:R-:W-:Y:S02]  /*4c50*/  FADD R37, R195, R36 ;  /* 0x00000024c3257221 */ /* 0x000fe40000000000 */
[----:B---3--:R-:W-:-:S02]  /*4c60*/  FADD R36, R42, R39 ;  /* 0x000000272a247221 */ /* 0x008fc40000000000 */
[----:B-----5:R-:W-:Y:S02]  /*4c70*/  FADD R44, R102, R47 ;  /* 0x0000002f662c7221 */ /* 0x020fe40000000000 */
[----:B------:R-:W-:Y:S02]  /*4c80*/  FADD R38, R173, R38 ;  /* 0x00000026ad267221 */ /* 0x000fe40000000000 */
[----:B-1----:R-:W-:Y:S02]  /*4c90*/  FADD R37, R68, R37 ;  /* 0x0000002544257221 */ /* 0x002fe40000000000 */
[----:B----4-:R-:W-:Y:S02]  /*4ca0*/  FADD R36, R45, R36 ;  /* 0x000000242d247221 */ /* 0x010fe40000000000 */
[----:B------:R-:W-:Y:S01]  /*4cb0*/  FADD R44, R103, R44 ;  /* 0x0000002c672c7221 */ /* 0x000fe20000000000 */
[----:B------:R-:W0:Y:S04]  /*4cc0*/  SHFL.BFLY PT, R39, R38, 0x2, 0x1f ;  /* 0x0c401f0026277f89 */ /* 0x000e2800000e0000 */
[----:B------:R-:W1:Y:S04]  /*4cd0*/  SHFL.BFLY PT, R46, R37, 0x2, 0x1f ;  /* 0x0c401f00252e7f89 */ /* 0x000e6800000e0000 */
[----:B------:R-:W2:Y:S04]  /*4ce0*/  SHFL.BFLY PT, R47, R36, 0x2, 0x1f ;  /* 0x0c401f00242f7f89 */ /* 0x000ea800000e0000 */
[----:B------:R-:W3:Y:S01]  /*4cf0*/  SHFL.BFLY PT, R51, R44, 0x2, 0x1f ;  /* 0x0c401f002c337f89 */ /* 0x000ee200000e0000 */
[----:B------:R-:W-:-:S02]  /*4d00*/  F2FP.BF16.PACK_AB R32, R33, R32 ;  /* 0x000000202120723e */ /* 0x000fc400000010ff */
[----:B------:R-:W-:Y:S02]  /*4d10*/  F2FP.BF16.PACK_AB R28, R169, R166 ;  /* 0x000000a6a91c723e */ /* 0x000fe400000010ff */
[----:B------:R-:W-:Y:S02]  /*4d20*/  F2FP.BF16.PACK_AB R30, R168, R167 ;  /* 0x000000a7a81e723e */ /* 0x000fe400000010ff */
[----:B------:R-:W-:Y:S02]  /*4d30*/  F2FP.BF16.PACK_AB R29, R190, R187 ;  /* 0x000000bbbe1d723e */ /* 0x000fe400000010ff */
[----:B------:R-:W-:Y:S02]  /*4d40*/  F2FP.BF16.PACK_AB R31, R194, R191 ;  /* 0x000000bfc21f723e */ /* 0x000fe400000010ff */
[----:B------:R-:W-:Y:S02]  /*4d50*/  F2FP.BF16.PACK_AB R34, R43, R34 ;  /* 0x000000222b22723e */ /* 0x000fe400000010ff */
[----:B------:R-:W-:-:S02]  /*4d60*/  F2FP.BF16.PACK_AB R33, R48, R49 ;  /* 0x000000313021723e */ /* 0x000fc400000010ff */
[----:B------:R-:W-:Y:S01]  /*4d70*/  F2FP.BF16.PACK_AB R35, R35, R130 ;  /* 0x000000822323723e */ /* 0x000fe200000010ff */
[----:B0-----:R-:W-:Y:S02]  /*4d80*/  FADD R39, R38, R39 ;  /* 0x0000002726277221 */ /* 0x001fe40000000000 */
[----:B-1----:R-:W-:Y:S02]  /*4d90*/  FADD R46, R37, R46 ;  /* 0x0000002e252e7221 */ /* 0x002fe40000000000 */
[----:B--2---:R-:W-:Y:S01]  /*4da0*/  FADD R47, R36, R47 ;  /* 0x0000002f242f7221 */ /* 0x004fe20000000000 */
[----:B------:R-:W-:Y:S01]  /*4db0*/  HMMA.16816.F32.BF16 R96, R28, R24, R96 ;  /* 0x000000181c60723c */ /* 0x000fe20000041860 */
[----:B---3--:R-:W-:-:S07]  /*4dc0*/  FADD R51, R44, R51 ;  /* 0x000000332c337221 */ /* 0x008fce0000000000 */
[----:B------:R-:W-:Y:S01]  /*4dd0*/  HMMA.16816.F32.BF16 R124, R32, R24, R124 ;  /* 0x00000018207c723c */ /* 0x000fe2000004187c */
[----:B------:R-:W0:Y:S04]  /*4de0*/  SHFL.BFLY PT, R24, R39, 0x1, 0x1f ;  /* 0x0c201f0027187f89 */ /* 0x000e2800000e0000 */
[----:B------:R-:W1:Y:S03]  /*4df0*/  SHFL.BFLY PT, R25, R46, 0x1, 0x1f ;  /* 0x0c201f002e197f89 */ /* 0x000e6600000e0000 */
[-C--:B------:R-:W-:Y:S01]  /*4e00*/  HMMA.16816.F32.BF16 R112, R28, R120.reuse, R112 ;  /* 0x000000781c70723c */ /* 0x080fe20000041870 */
[----:B------:R-:W2:Y:S04]  /*4e10*/  SHFL.BFLY PT, R28, R47, 0x1, 0x1f ;  /* 0x0c201f002f1c7f89 */ /* 0x000ea800000e0000 */
[----:B------:R-:W3:Y:S03]  /*4e20*/  SHFL.BFLY PT, R30, R51, 0x1, 0x1f ;  /* 0x0c201f00331e7f89 */ /* 0x000ee600000e0000 */
[----:B------:R-:W-:Y:S01]  /*4e30*/  HMMA.16816.F32.BF16 R56, R32, R120, R56 ;  /* 0x000000782038723c */ /* 0x000fe20000041838 */
[----:B------:R-:W-:-:S02]  /*4e40*/  IADD3 R4, R4, 0x80, RZ ;  /* 0x0000008004047810 */ /* 0x000fc40007ffe0ff */
[----:B------:R-:W-:Y:S02]  /*4e50*/  F2FP.BF16.PACK_AB R40, R41, R40 ;  /* 0x000000282928723e */ /* 0x000fe400000010ff */
[----:B------:R-:W-:Y:S02]  /*4e60*/  ISETP.GE.AND P0, PT, R4, c[0x0][0x1d0], PT ;  /* 0x0000740004007a0c */ /* 0x000fe40003f06270 */
[----:B------:R-:W-:Y:S02]  /*4e70*/  F2FP.BF16.PACK_AB R192, R171, R170 ;  /* 0x000000aaabc0723e */ /* 0x000fe400000010ff */
[----:B------:R-:W-:Y:S02]  /*4e80*/  F2FP.BF16.PACK_AB R194, R173, R172 ;  /* 0x000000acadc2723e */ /* 0x000fe400000010ff */
[----:B------:R-:W-:Y:S02]  /*4e90*/  F2FP.BF16.PACK_AB R193, R196, R193 ;  /* 0x000000c1c4c1723e */ /* 0x000fe400000010ff */
[----:B------:R-:W-:-:S02]  /*4ea0*/  F2FP.BF16.PACK_AB R195, R68, R195 ;  /* 0x000000c344c3723e */ /* 0x000fc400000010ff */
[----:B------:R-:W-:Y:S02]  /*4eb0*/  F2FP.BF16.PACK_AB R42, R45, R42 ;  /* 0x0000002a2d2a723e */ /* 0x000fe400000010ff */
[----:B------:R-:W-:Y:S02]  /*4ec0*/  F2FP.BF16.PACK_AB R41, R55, R54 ;  /* 0x000000363729723e */ /* 0x000fe400000010ff */
[----:B------:R-:W-:Y:S01]  /*4ed0*/  F2FP.BF16.PACK_AB R43, R103, R102 ;  /* 0x00000066672b723e */ /* 0x000fe200000010ff */
[----:B------:R-:W-:Y:S01]  /*4ee0*/  HMMA.16816.F32.BF16 R96, R192, R26, R96 ;  /* 0x0000001ac060723c */ /* 0x000fe20000041860 */
[----:B0-----:R-:W-:Y:S02]  /*4ef0*/  FADD R24, R39, R24 ;  /* 0x0000001827187221 */ /* 0x001fe40000000000 */
[----:B-1----:R-:W-:Y:S02]  /*4f00*/  FADD R25, R46, R25 ;  /* 0x000000192e197221 */ /* 0x002fe40000000000 */
[----:B--2---:R-:W-:-:S03]  /*4f10*/  FADD R28, R47, R28 ;  /* 0x0000001c2f1c7221 */ /* 0x004fc60000000000 */
[----:B------:R-:W-:Y:S01]  /*4f20*/  HMMA.16816.F32.BF16 R124, R40, R26, R124 ;  /* 0x0000001a287c723c */ /* 0x000fe2000004187c */
[----:B---3--:R-:W-:Y:S01]  /*4f30*/  FADD R30, R51, R30 ;  /* 0x0000001e331e7221 */ /* 0x008fe20000000000 */
[----:B------:R-:W-:Y:S01]  /*4f40*/  MOV R200, R197 ;  /* 0x000000c500c87202 */ /* 0x000fe20000000f00 */
[----:B------:R-:W-:-:S04]  /*4f50*/  FFMA R23, R176, R23, R24 ;  /* 0x00000017b0177223 */ /* 0x000fc80000000018 */
[----:B------:R-:W-:Y:S01]  /*4f60*/  MOV R27, 0x80 ;  /* 0x00000080001b7802 */ /* 0x000fe20000000f00 */
[----:B------:R-:W-:Y:S01]  /*4f70*/  HMMA.16816.F32.BF16 R112, R192, R122, R112 ;  /* 0x0000007ac070723c */ /* 0x000fe20000041870 */
[----:B------:R-:W-:Y:S01]  /*4f80*/  FFMA R22, R199, R22, R25 ;  /* 0x00000016c7167223 */ /* 0x000fe20000000019 */
[----:B------:R-:W-:Y:S01]  /*4f90*/  MOV R176, R13 ;  /* 0x0000000d00b07202 */ /* 0x000fe20000000f00 */
[----:B------:R-:W-:Y:S01]  /*4fa0*/  FFMA R21, R106, R21, R28 ;  /* 0x000000156a157223 */ /* 0x000fe2000000001c */
[----:B------:R-:W-:Y:S01]  /*4fb0*/  MOV R201, R84 ;  /* 0x0000005400c97202 */ /* 0x000fe20000000f00 */
[----:B------:R-:W-:-:S03]  /*4fc0*/  IMAD R6, R27, c[0x0][0x1b4], R6 ;  /* 0x00006d001b067a24 */ /* 0x000fc600078e0206 */
[----:B------:R-:W-:Y:S01]  /*4fd0*/  HMMA.16816.F32.BF16 R120, R40, R122, R56 ;  /* 0x0000007a2878723c */ /* 0x000fe20000041838 */
[----:B------:R-:W-:Y:S01]  /*4fe0*/  IMAD R14, R27, c[0x0][0x1a4], R14 ;  /* 0x000069001b0e7a24 */ /* 0x000fe200078e020e */
[----:B------:R-:W-:Y:S01]  /*4ff0*/  MOV R195, R174 ;  /* 0x000000ae00c37202 */ /* 0x000fe20000000f00 */
[----:B------:R-:W-:Y:S01]  /*5000*/  FFMA R20, R107, R20, R30 ;  /* 0x000000146b147223 */ /* 0x000fe2000000001e */
[----:B------:R-:W-:Y:S01]  /*5010*/  @P0 CALL.REL.NOINC `(.L_x_0) ;  /* 0x0000001000000944 */ /* 0x000fe20003c00000 */
[----:B------:R-:W-:Y:S05]  /*5020*/  BRA `(.L_x_1) ;  /* 0xffffbf3000007947 */ /* 0x000fea000383ffff */
.L_x_0:
[----:B------:R-:W-:Y:S01]  /*5030*/  SHF.L.U32 R4, R0, 0x2, RZ ;  /* 0x0000000200047819 */ /* 0x000fe200000006ff */
[----:B---3--:R-:W-:Y:S01]  /*5040*/  IMAD R15, R2, c[0x0][0x1c0], RZ ;  /* 0x00007000020f7a24 */ /* 0x008fe200078e02ff */
[----:B------:R-:W-:Y:S01]  /*5050*/  MOV R28, R23 ;  /* 0x00000017001c7202 */ /* 0x000fe20000000f00 */
[----:B------:R-:W-:Y:S01]  /*5060*/  IMAD R16, R3, c[0x0][0x1c4], RZ ;  /* 0x0000710003107a24 */ /* 0x000fe200078e02ff */
[----:B------:R-:W-:Y:S01]  /*5070*/  LOP3.LUT R6, R4, 0x380, RZ, 0xc0, !PT ;  /* 0x0000038004067812 */ /* 0x000fe200078ec0ff */
[----:B------:R-:W-:Y:S01]  /*5080*/  BAR.SYNC.DEFER_BLOCKING 0x0 ;  /* 0x0000000000007b1d */ /* 0x000fe20000010000 */
[C---:B------:R-:W-:Y:S01]  /*5090*/  SHF.L.U32 R4, R15.reuse, 0x1, RZ ;  /* 0x000000010f047819 */ /* 0x040fe200000006ff */
[----:B------:R-:W-:Y:S01]  /*50a0*/  IMAD.HI R15, R15, 0x2, RZ ;  /* 0x000000020f0f7827 */ /* 0x000fe200078e02ff */
[----:B------:R-:W-:-:S02]  /*50b0*/  SHF.L.U32 R5, R16, 0x1, RZ ;  /* 0x0000000110057819 */ /* 0x000fc400000006ff */
[----:B------:R-:W-:Y:S01]  /*50c0*/  MOV R23, R22 ;  /* 0x0000001600177202 */ /* 0x000fe20000000f00 */
[----:B------:R-:W-:Y:S01]  /*50d0*/  IMAD R2, R2, c[0x0][0x1cc], RZ ;  /* 0x0000730002027a24 */ /* 0x000fe200078e02ff */
[----:B------:R-:W-:Y:S01]  /*50e0*/  IADD3 R4, P4, P5, R5, c[0x0][0x178], R4 ;  /* 0x00005e0005047a10 */ /* 0x000fe20007d9e004 */
[C---:B------:R-:W-:Y:S01]  /*50f0*/  FMUL R5, R28.reuse, 8388608 ;  /* 0x4b0000001c057820 */ /* 0x040fe20000400000 */
[----:B------:R-:W-:Y:S02]  /*5100*/  FSETP.GEU.AND P3, PT, R28, 1.175494350822287508e-38, PT ;  /* 0x008000001c00780b */ /* 0x000fe40003f6e000 */
[----:B------:R-:W-:Y:S01]  /*5110*/  MOV R19, R20 ;  /* 0x0000001400137202 */ /* 0x000fe20000000f00 */
[----:B------:R-:W-:Y:S01]  /*5120*/  IMAD.HI R20, R16, 0x2, RZ ;  /* 0x0000000210147827 */ /* 0x000fe200078e02ff */
[----:B------:R-:W-:Y:S02]  /*5130*/  SHF.L.U32 R12, R0, 0x3, RZ ;  /* 0x00000003000c7819 */ /* 0x000fe400000006ff */
[----:B------:R-:W-:Y:S01]  /*5140*/  LEA R24, R7, R6, 0x3 ;  /* 0x0000000607187211 */ /* 0x000fe200078e18ff */
[----:B------:R-:W-:Y:S01]  /*5150*/  FMUL R6, R23, 8388608 ;  /* 0x4b00000017067820 */ /* 0x000fe20000400000 */
[----:B------:R-:W-:-:S02]  /*5160*/  FSEL R35, R5, R28, !P3 ;  /* 0x0000001c05237208 */ /* 0x000fc40005800000 */
[----:B------:R-:W-:Y:S01]  /*5170*/  LOP3.LUT R10, R9, 0x60, RZ, 0xc0, !PT ;  /* 0x00000060090a7812 */ /* 0x000fe200078ec0ff */
[----:B------:R-:W-:Y:S01]  /*5180*/  FMUL R9, R21, 8388608 ;  /* 0x4b00000015097820 */ /* 0x000fe20000400000 */
[----:B------:R-:W-:Y:S02]  /*5190*/  LOP3.LUT R17, R0, 0xc, RZ, 0xc0, !PT ;  /* 0x0000000c00117812 */ /* 0x000fe400078ec0ff */
[----:B------:R-:W-:Y:S02]  /*51a0*/  FSETP.GEU.AND P6, PT, R23, 1.175494350822287508e-38, PT ;  /* 0x008000001700780b */ /* 0x000fe40003fce000 */
[----:B------:R-:W-:Y:S01]  /*51b0*/  LOP3.LUT R14, R12, 0x38, RZ, 0xc0, !PT ;  /* 0x000000380c0e7812 */ /* 0x000fe200078ec0ff */
[----:B------:R-:W-:Y:S01]  /*51c0*/  FMUL R12, R19, 8388608 ;  /* 0x4b000000130c7820 */ /* 0x000fe20000400000 */
[----:B------:R-:W-:Y:S02]  /*51d0*/  IADD3 R5, R35, -0x3f3504f3, RZ ;  /* 0xc0cafb0d23057810 */ /* 0x000fe40007ffe0ff */
[----:B------:R-:W-:-:S02]  /*51e0*/  FSETP.GEU.AND P1, PT, R19, 1.175494350822287508e-38, PT ;  /* 0x008000001300780b */ /* 0x000fc40003f2e000 */
[----:B------:R-:W-:Y:S02]  /*51f0*/  LOP3.LUT R11, R0, 0xf0, RZ, 0xc0, !PT ;  /* 0x000000f0000b7812 */ /* 0x000fe400078ec0ff */
[----:B------:R-:W-:Y:S02]  /*5200*/  FSEL R38, R6, R23, !P6 ;  /* 0x0000001706267208 */ /* 0x000fe40007000000 */
[----:B------:R-:W-:Y:S02]  /*5210*/  LEA R10, R17, R10, 0x9 ;  /* 0x0000000a110a7211 */ /* 0x000fe400078e48ff */
[----:B------:R-:W-:Y:S02]  /*5220*/  LOP3.LUT R6, R5, 0xff800000, RZ, 0xc0, !PT ;  /* 0xff80000005067812 */ /* 0x000fe400078ec0ff */
[----:B------:R-:W-:Y:S02]  /*5230*/  FSEL R39, R12, R19, !P1 ;  /* 0x000000130c277208 */ /* 0x000fe40004800000 */
[----:B------:R-:W-:Y:S01]  /*5240*/  FSETP.GEU.AND P0, PT, R21, 1.175494350822287508e-38, PT ;  /* 0x008000001500780b */ /* 0x000fe20003f0e000 */
[----:B------:R-:W0:Y:S01]  /*5250*/  I2F R7, R6 ;  /* 0x0000000600077306 */ /* 0x000e220000201400 */
[----:B------:R-:W-:-:S02]  /*5260*/  IADD3 R5, R38, -0x3f3504f3, RZ ;  /* 0xc0cafb0d26057810 */ /* 0x000fc40007ffe0ff */
[C---:B------:R-:W-:Y:S02]  /*5270*/  LEA R22, R11.reuse, R10, 0x3 ;  /* 0x0000000a0b167211 */ /* 0x040fe400078e18ff */
[----:B------:R-:W-:Y:S02]  /*5280*/  LEA R26, R11, R14, 0x2 ;  /* 0x0000000e0b1a7211 */ /* 0x000fe400078e10ff */
[--C-:B------:R-:W-:Y:S02]  /*5290*/  SHF.R.S32.HI R18, RZ, 0x4, R0.reuse ;  /* 0x00000004ff127819 */ /* 0x100fe40000011400 */
[----:B------:R-:W-:Y:S02]  /*52a0*/  SHF.R.U32.HI R11, RZ, 0x1, R0 ;  /* 0x00000001ff0b7819 */ /* 0x000fe40000011600 */
[----:B------:R-:W-:Y:S02]  /*52b0*/  IADD3 R0, R39, -0x3f3504f3, RZ ;  /* 0xc0cafb0d27007810 */ /* 0x000fe40007ffe0ff */
[----:B------:R-:W-:-:S02]  /*52c0*/  FSEL R37, R9, R21, !P0 ;  /* 0x0000001509257208 */ /* 0x000fc40004000000 */
[----:B------:R-:W-:Y:S02]  /*52d0*/  LOP3.LUT R9, R5, 0xff800000, RZ, 0xc0, !PT ;  /* 0xff80000005097812 */ /* 0x000fe400078ec0ff */
[C---:B------:R-:W-:Y:S02]  /*52e0*/  FSETP.GT.AND P2, PT, |R19|.reuse, 8.50705917302346158658e+37, PT ;  /* 0x7e8000001300780b */ /* 0x040fe40003f44200 */
[----:B------:R-:W-:Y:S01]  /*52f0*/  LOP3.LUT R16, R0, 0xff800000, RZ, 0xc0, !PT ;  /* 0xff80000000107812 */ /* 0x000fe200078ec0ff */
[----:B------:R-:W1:Y:S01]  /*5300*/  I2F R10, R9 ;  /* 0x00000009000a7306 */ /* 0x000e620000201400 */
[----:B------:R-:W-:Y:S02]  /*5310*/  FSEL R0, RZ, -23, P3 ;  /* 0xc1b80000ff007808 */ /* 0x000fe40001800000 */
[----:B------:R-:W-:Y:S02]  /*5320*/  FSETP.GEU.AND P3, PT, |R19|, 1.175494350822287508e-38, PT ;  /* 0x008000001300780b */ /* 0x000fe40003f6e200 */
[----:B------:R-:W-:Y:S01]  /*5330*/  IADD3 R5, R37, -0x3f3504f3, RZ ;  /* 0xc0cafb0d25057810 */ /* 0x000fe20007ffe0ff */
[----:B0-----:R-:W-:Y:S01]  /*5340*/  FFMA.FTZ R0, R7, 1.1920928955078125e-07, R0 ;  /* 0x3400000007007823 */ /* 0x001fe20000010000 */
[----:B------:R-:W-:-:S02]  /*5350*/  LOP3.LUT R11, R11, 0x4, RZ, 0xc0, !PT ;  /* 0x000000040b0b7812 */ /* 0x000fc400078ec0ff */
[----:B------:R-:W-:Y:S01]  /*5360*/  LOP3.LUT R12, R5, 0xff800000, RZ, 0xc0, !PT ;  /* 0xff800000050c7812 */ /* 0x000fe200078ec0ff */
[----:B------:R-:W-:Y:S01]  /*5370*/  @P2 FMUL R19, R19, 0.25 ;  /* 0x3e80000013132820 */ /* 0x000fe20000400000 */
[----:B------:R-:W-:Y:S01]  /*5380*/  SGXT R5, R18, 0x1 ;  /* 0x000000011205781a */ /* 0x000fe20000000200 */
[----:B------:R-:W-:Y:S01]  /*5390*/  @P2 FMUL R123, R123, 0.25 ;  /* 0x3e8000007b7b2820 */ /* 0x000fe20000400000 */
[----:B------:R-:W-:Y:S01]  /*53a0*/  IADD3 R41, R11, R26, RZ ;  /* 0x0000001a0b297210 */ /* 0x000fe20007ffe0ff */
[----:B------:R0:W2:Y:S01]  /*53b0*/  I2F R14, R12 ;  /* 0x0000000c000e7306 */ /* 0x0000a20000201400 */
[----:B------:R-:W-:Y:S01]  /*53c0*/  LOP3.LUT R34, R24, 0x808, R5, 0x78, !PT ;  /* 0x0000080818227812 */ /* 0x000fe200078e7805 */
[----:B------:R-:W-:Y:S01]  /*53d0*/  @!P3 FMUL R19, R19, 16777216 ;  /* 0x4b8000001313b820 */ /* 0x000fe20000400000 */
[----:B------:R-:W-:Y:S01]  /*53e0*/  IADD3.X R5, R20, c[0x0][0x17c], R15, P4, P5 ;  /* 0x00005f0014057a10 */ /* 0x000fe200027ea40f */
[----:B------:R-:W-:Y:S01]  /*53f0*/  @P2 FMUL R122, R122, 0.25 ;  /* 0x3e8000007a7a2820 */ /* 0x000fe20000400000 */
[----:B------:R-:W-:Y:S01]  /*5400*/  FSEL R7, RZ, -23, P6 ;  /* 0xc1b80000ff077808 */ /* 0x000fe20003000000 */
[----:B------:R-:W-:Y:S01]  /*5410*/  @P2 FMUL R127, R127, 0.25 ;  /* 0x3e8000007f7f2820 */ /* 0x000fe20000400000 */
[----:B------:R-:W-:Y:S01]  /*5420*/  FSETP.GT.AND P4, PT, |R23|, 8.50705917302346158658e+37, PT ;  /* 0x7e8000001700780b */ /* 0x000fe20003f84200 */
[----:B------:R3:W4:Y:S01]  /*5430*/  I2F R18, R16 ;  /* 0x0000001000127306 */ /* 0x0007220000201400 */
[----:B------:R-:W-:Y:S01]  /*5440*/  FSEL R11, RZ, -23, P0 ;  /* 0xc1b80000ff0b7808 */ /* 0x000fe20000000000 */
[----:B-1----:R-:W-:Y:S01]  /*5450*/  FFMA.FTZ R10, R10, 1.1920928955078125e-07, R7 ;  /* 0x340000000a0a7823 */ /* 0x002fe20000010007 */
[----:B------:R-:W-:Y:S01]  /*5460*/  FSETP.GT.AND P5, PT, |R28|, 8.50705917302346158658e+37, PT ;  /* 0x7e8000001c00780b */ /* 0x000fe20003fa4200 */
[----:B------:R-:W-:Y:S01]  /*5470*/  @P2 FMUL R126, R126, 0.25 ;  /* 0x3e8000007e7e2820 */ /* 0x000fe20000400000 */
[----:B------:R-:W-:Y:S01]  /*5480*/  FSETP.GT.AND P0, PT, |R21|, 8.50705917302346158658e+37, PT ;  /* 0x7e8000001500780b */ /* 0x000fe20003f04200 */
[----:B------:R-:W-:Y:S01]  /*5490*/  @!P3 FMUL R123, R123, 16777216 ;  /* 0x4b8000007b7bb820 */ /* 0x000fe20000400000 */
[----:B------:R-:W-:Y:S01]  /*54a0*/  FSEL R15, RZ, -23, P1 ;  /* 0xc1b80000ff0f7808 */ /* 0x000fe20000800000 */
[----:B------:R-:W1:Y:S01]  /*54b0*/  MUFU.RCP R7, R19 ;  /* 0x0000001300077308 */ /* 0x000e620000001000 */
[C---:B------:R-:W-:Y:S01]  /*54c0*/  FSETP.GEU.AND P6, PT, |R23|.reuse, 1.175494350822287508e-38, PT ;  /* 0x008000001700780b */ /* 0x040fe20003fce200 */
[----:B------:R-:W-:Y:S01]  /*54d0*/  @!P3 FMUL R122, R122, 16777216 ;  /* 0x4b8000007a7ab820 */ /* 0x000fe20000400000 */
[C---:B------:R-:W-:Y:S01]  /*54e0*/  FSETP.GEU.AND P1, PT, |R28|.reuse, 1.175494350822287508e-38, PT ;  /* 0x008000001c00780b */ /* 0x040fe20003f2e200 */
[----:B------:R-:W-:Y:S01]  /*54f0*/  @P4 FMUL R23, R23, 0.25 ;  /* 0x3e80000017174820 */ /* 0x000fe20000400000 */
[----:B------:R-:W-:Y:S01]  /*5500*/  FSETP.GEU.AND P2, PT, |R21|, 1.175494350822287508e-38, PT ;  /* 0x008000001500780b */ /* 0x000fe20003f4e200 */
[----:B------:R-:W-:Y:S01]  /*5510*/  @!P3 FMUL R127, R127, 16777216 ;  /* 0x4b8000007f7fb820 */ /* 0x000fe20000400000 */
[----:B------:R-:W-:Y:S01]  /*5520*/  LEA R36, R17, R22, 0x1 ;  /* 0x0000001611247211 */ /* 0x000fe200078e08ff */
[----:B------:R-:W-:Y:S01]  /*5530*/  @P5 FMUL R28, R28, 0.25 ;  /* 0x3e8000001c1c5820 */ /* 0x000fe20000400000 */
[----:B------:R-:W-:Y:S01]  /*5540*/  IADD3 R6, R35, -R6, RZ ;  /* 0x8000000623067210 */ /* 0x000fe20007ffe0ff */
[----:B------:R-:W-:Y:S01]  /*5550*/  @P0 FMUL R21, R21, 0.25 ;  /* 0x3e80000015150820 */ /* 0x000fe20000400000 */
[----:B------:R-:W-:Y:S01]  /*5560*/  IADD3 R9, R38, -R9, RZ ;  /* 0x8000000926097210 */ /* 0x000fe20007ffe0ff */
[----:B------:R-:W-:Y:S01]  /*5570*/  @!P3 FMUL R126, R126, 16777216 ;  /* 0x4b8000007e7eb820 */ /* 0x000fe20000400000 */
[----:B0-----:R-:W-:Y:S01]  /*5580*/  IADD3 R12, R37, -R12, RZ ;  /* 0x8000000c250c7210 */ /* 0x001fe20007ffe0ff */
[----:B------:R-:W-:Y:S01]  /*5590*/  @!P6 FMUL R23, R23, 16777216 ;  /* 0x4b8000001717e820 */ /* 0x000fe20000400000 */
[----:B---3--:R-:W-:Y:S01]  /*55a0*/  IADD3 R16, R39, -R16, RZ ;  /* 0x8000001027107210 */ /* 0x008fe20007ffe0ff */
[----:B------:R-:W-:Y:S01]  /*55b0*/  @!P1 FMUL R28, R28, 16777216 ;  /* 0x4b8000001c1c9820 */ /* 0x000fe20000400000 */
[----:B------:R-:W-:Y:S01]  /*55c0*/  MOV R51, c[0x0][0x1c8] ;  /* 0x0000720000337a02 */ /* 0x000fe20000000f00 */
[----:B------:R-:W-:Y:S01]  /*55d0*/  @!P2 FMUL R21, R21, 16777216 ;  /* 0x4b8000001515a820 */ /* 0x000fe20000400000 */
[----:B------:R-:W0:Y:S01]  /*55e0*/  MUFU.RCP R17, R23 ;  /* 0x0000001700117308 */ /* 0x000e220000001000 */
[----:B--2---:R-:W-:Y:S01]  /*55f0*/  FFMA.FTZ R11, R14, 1.1920928955078125e-07, R11 ;  /* 0x340000000e0b7823 */ /* 0x004fe2000001000b */
[----:B------:R-:W-:Y:S01]  /*5600*/  FSETP.NEU.AND P3, PT, R35, RZ, PT ;  /* 0x000000ff2300720b */ /* 0x000fe20003f6d000 */
[----:B----4-:R-:W-:-:S02]  /*5610*/  FFMA.FTZ R18, R18, 1.1920928955078125e-07, R15 ;  /* 0x3400000012127823 */ /* 0x010fc4000001000f */
[C---:B-1----:R-:W-:Y:S02]  /*5620*/  FMUL R14, R7.reuse, R123 ;  /* 0x0000007b070e7220 */ /* 0x042fe40000400000 */
[C---:B------:R-:W-:Y:S01]  /*5630*/  FMUL R15, R7.reuse, R122 ;  /* 0x0000007a070f7220 */ /* 0x040fe20000400000 */
[----:B------:R-:W1:Y:S01]  /*5640*/  MUFU.RCP R20, R28 ;  /* 0x0000001c00147308 */ /* 0x000e620000001000 */
[C---:B------:R-:W-:Y:S02]  /*5650*/  FMUL R19, R7.reuse, R127 ;  /* 0x0000007f07137220 */ /* 0x040fe40000400000 */
[----:B------:R-:W-:Y:S02]  /*5660*/  FMUL R22, R7, R126 ;  /* 0x0000007e07167220 */ /* 0x000fe40000400000 */
[----:B------:R-:W-:Y:S02]  /*5670*/  @P4 FMUL R115, R115, 0.25 ;  /* 0x3e80000073734820 */ /* 0x000fe40000400000 */
[----:B------:R-:W-:Y:S01]  /*5680*/  @P4 FMUL R114, R114, 0.25 ;  /* 0x3e80000072724820 */ /* 0x000fe20000400000 */
[----:B------:R-:W2:Y:S01]  /*5690*/  MUFU.RCP R7, R21 ;  /* 0x0000001500077308 */ /* 0x000ea20000001000 */
[----:B------:R-:W-:Y:S01]  /*56a0*/  @P4 FMUL R99, R99, 0.25 ;  /* 0x3e80000063634820 */ /* 0x000fe20000400000 */
[----:B------:R-:W-:Y:S01]  /*56b0*/  F2FP.BF16.PACK_AB R22, R19, R22 ;  /* 0x000000161316723e */ /* 0x000fe200000010ff */
[----:B------:R-:W-:Y:S01]  /*56c0*/  @P4 FMUL R98, R98, 0.25 ;  /* 0x3e80000062624820 */ /* 0x000fe20000400000 */
[----:B------:R-:W-:Y:S01]  /*56d0*/  ISETP.GE.U32.AND P4, PT, R39, 0x7f800000, PT ;  /* 0x7f8000002700780c */ /* 0x000fe20003f86070 */
[----:B------:R-:W-:Y:S01]  /*56e0*/  @P5 FMUL R113, R113, 0.25 ;  /* 0x3e80000071715820 */ /* 0x000fe20000400000 */
[----:B------:R-:W-:Y:S01]  /*56f0*/  LEA R19, R51, R51, 0x2 ;  /* 0x0000003333137211 */ /* 0x000fe200078e10ff */
[----:B------:R-:W-:-:S02]  /*5700*/  @P5 FMUL R112, R112, 0.25 ;  /* 0x3e80000070705820 */ /* 0x000fc40000400000 */
[----:B------:R-:W-:Y:S02]  /*5710*/  @P5 FMUL R97, R97, 0.25 ;  /* 0x3e80000061615820 */ /* 0x000fe40000400000 */
[----:B------:R-:W-:Y:S01]  /*5720*/  @P5 FMUL R96, R96, 0.25 ;  /* 0x3e80000060605820 */ /* 0x000fe20000400000 */
[----:B------:R-:W-:Y:S01]  /*5730*/  ISETP.GE.U32.AND P5, PT, R37, 0x7f800000, PT ;  /* 0x7f8000002500780c */ /* 0x000fe20003fa6070 */
[----:B------:R-:W-:Y:S02]  /*5740*/  @P0 FMUL R121, R121, 0.25 ;  /* 0x3e80000079790820 */ /* 0x000fe40000400000 */
[----:B------:R-:W-:Y:S02]  /*5750*/  @P0 FMUL R120, R120, 0.25 ;  /* 0x3e80000078780820 */ /* 0x000fe40000400000 */
[----:B------:R-:W-:Y:S02]  /*5760*/  @!P6 FMUL R115, R115, 16777216 ;  /* 0x4b8000007373e820 */ /* 0x000fe40000400000 */
[----:B------:R-:W-:-:S02]  /*5770*/  @!P6 FMUL R114, R114, 16777216 ;  /* 0x4b8000007272e820 */ /* 0x000fc40000400000 */
[----:B------:R-:W-:Y:S02]  /*5780*/  @!P6 FMUL R99, R99, 16777216 ;  /* 0x4b8000006363e820 */ /* 0x000fe40000400000 */
[----:B------:R-:W-:Y:S02]  /*5790*/  @!P6 FMUL R98, R98, 16777216 ;  /* 0x4b8000006262e820 */ /* 0x000fe40000400000 */
[----:B------:R-:W-:Y:S02]  /*57a0*/  @!P1 FMUL R113, R113, 16777216 ;  /* 0x4b80000071719820 */ /* 0x000fe40000400000 */
[----:B------:R-:W-:Y:S02]  /*57b0*/  @!P1 FMUL R112, R112, 16777216 ;  /* 0x4b80000070709820 */ /* 0x000fe40000400000 */
[----:B------:R-:W-:Y:S02]  /*57c0*/  @!P1 FMUL R97, R97, 16777216 ;  /* 0x4b80000061619820 */ /* 0x000fe40000400000 */
[----:B------:R-:W-:Y:S01]  /*57d0*/  @!P1 FMUL R96, R96, 16777216 ;  /* 0x4b80000060609820 */ /* 0x000fe20000400000 */
[----:B------:R-:W-:Y:S01]  /*57e0*/  ISETP.GE.U32.AND P1, PT, R38, 0x7f800000, PT ;  /* 0x7f8000002600780c */ /* 0x000fe20003f26070 */
[----:B------:R-:W-:-:S02]  /*57f0*/  @!P2 FMUL R121, R121, 16777216 ;  /* 0x4b8000007979a820 */ /* 0x000fc40000400000 */
[----:B------:R-:W-:Y:S02]  /*5800*/  @!P2 FMUL R120, R120, 16777216 ;  /* 0x4b8000007878a820 */ /* 0x000fe40000400000 */
[C---:B0-----:R-:W-:Y:S02]  /*5810*/  FMUL R23, R17.reuse, R115 ;  /* 0x0000007311177220 */ /* 0x041fe40000400000 */
[C---:B------:R-:W-:Y:S02]  /*5820*/  FMUL R26, R17.reuse, R114 ;  /* 0x00000072111a7220 */ /* 0x040fe40000400000 */
[C---:B------:R-:W-:Y:S02]  /*5830*/  FMUL R27, R17.reuse, R99 ;  /* 0x00000063111b7220 */ /* 0x040fe40000400000 */
[----:B------:R-:W-:Y:S01]  /*5840*/  FMUL R30, R17, R98 ;  /* 0x00000062111e7220 */ /* 0x000fe20000400000 */
[----:B------:R-:W-:Y:S01]  /*5850*/  F2FP.BF16.PACK_AB R31, R23, R26 ;  /* 0x0000001a171f723e */ /* 0x000fe200000010ff */
[----:B-1----:R-:W-:Y:S01]  /*5860*/  FMUL R25, R20, R113 ;  /* 0x0000007114197220 */ /* 0x002fe20000400000 */
[----:B------:R-:W-:Y:S01]  /*5870*/  F2FP.BF16.PACK_AB R23, R14, R15 ;  /* 0x0000000f0e17723e */ /* 0x000fe200000010ff */
[C---:B------:R-:W-:Y:S01]  /*5880*/  FMUL R28, R20.reuse, R112 ;  /* 0x00000070141c7220 */ /* 0x040fe20000400000 */
[----:B------:R-:W-:Y:S01]  /*5890*/  F2FP.BF16.PACK_AB R30, R27, R30 ;  /* 0x0000001e1b1e723e */ /* 0x000fe200000010ff */
[C---:B------:R-:W-:Y:S01]  /*58a0*/  FMUL R29, R20.reuse, R97 ;  /* 0x00000061141d7220 */ /* 0x040fe20000400000 */
[----:B------:R-:W-:Y:S01]  /*58b0*/  LEA R27, R51, R51, 0x3 ;  /* 0x00000033331b7211 */ /* 0x000fe200078e18ff */
[----:B------:R-:W-:Y:S01]  /*58c0*/  FMUL R32, R20, R96 ;  /* 0x0000006014207220 */ /* 0x000fe20000400000 */
[----:B------:R-:W-:Y:S01]  /*58d0*/  F2FP.BF16.PACK_AB R33, R25, R28 ;  /* 0x0000001c1921723e */ /* 0x000fe200000010ff */
[----:B--2---:R-:W-:-:S02]  /*58e0*/  FMUL R17, R7, R121 ;  /* 0x0000007907117220 */ /* 0x004fc40000400000 */
[----:B------:R-:W-:Y:S01]  /*58f0*/  FMUL R20, R7, R120 ;  /* 0x0000007807147220 */ /* 0x000fe20000400000 */
[----:B------:R-:W-:Y:S01]  /*5900*/  F2FP.BF16.PACK_AB R32, R29, R32 ;  /* 0x000000201d20723e */ /* 0x000fe200000010ff */
[----:B------:R-:W-:Y:S02]  /*5910*/  @P0 FMUL R125, R125, 0.25 ;  /* 0x3e8000007d7d0820 */ /* 0x000fe40000400000 */
[----:B------:R-:W-:Y:S01]  /*5920*/  @P0 FMUL R124, R124, 0.25 ;  /* 0x3e8000007c7c0820 */ /* 0x000fe20000400000 */
[----:B------:R-:W-:Y:S01]  /*5930*/  F2FP.BF16.PACK_AB R25, R17, R20 ;  /* 0x000000141119723e */ /* 0x000fe200000010ff */
[----:B------:R-:W-:Y:S01]  /*5940*/  @!P2 FMUL R125, R125, 16777216 ;  /* 0x4b8000007d7da820 */ /* 0x000fe20000400000 */
[----:B------:R-:W-:Y:S01]  /*5950*/  MOV R17, 0x3dc6b27f ;  /* 0x3dc6b27f00117802 */ /* 0x000fe20000000f00 */
[----:B------:R-:W-:Y:S01]  /*5960*/  @!P2 FMUL R124, R124, 16777216 ;  /* 0x4b8000007c7ca820 */ /* 0x000fe20000400000 */
[----:B------:R-:W-:Y:S01]  /*5970*/  LOP3.LUT R20, R34, 0x10, RZ, 0x3c, !PT ;  /* 0x0000001022147812 */ /* 0x000fe200078e3cff */
[----:B------:R-:W-:Y:S01]  /*5980*/  FADD R6, R6, -1 ;  /* 0xbf80000006067421 */ /* 0x000fe20000000000 */
[----:B------:R-:W-:Y:S01]  /*5990*/  STS.64 [R34], R32 ;  /* 0x0000002022007388 */ /* 0x000fe20000000a00 */
[----:B------:R-:W-:Y:S01]  /*59a0*/  FADD R9, R9, -1 ;  /* 0xbf80000009097421 */ /* 0x000fe20000000000 */
[----:B------:R-:W-:Y:S01]  /*59b0*/  ISETP.GE.U32.AND P0, PT, R35, 0x7f800000, PT ;  /* 0x7f8000002300780c */ /* 0x000fe20003f06070 */
[----:B------:R-:W-:Y:S01]  /*59c0*/  FADD R14, R12, -1 ;  /* 0xbf8000000c0e7421 */ /* 0x000fe20000000000 */
[----:B------:R-:W-:Y:S01]  /*59d0*/  FSETP.NEU.AND P2, PT, R38, RZ, PT ;  /* 0x000000ff2600720b */ /* 0x000fe20003f4d000 */
[----:B------:R-:W-:-:S02]  /*59e0*/  FADD R16, R16, -1 ;  /* 0xbf80000010107421 */ /* 0x000fc40000000000 */
[C---:B------:R-:W-:Y:S02]  /*59f0*/  FMUL R21, R7.reuse, R125 ;  /* 0x0000007d07157220 */ /* 0x040fe40000400000 */
[----:B------:R-:W-:Y:S02]  /*5a00*/  FMUL R24, R7, R124 ;  /* 0x0000007c07187220 */ /* 0x000fe40000400000 */
[-C--:B------:R-:W-:Y:S02]  /*5a10*/  FFMA.FTZ R7, R6, R17.reuse, -0.16845393180847167969 ;  /* 0xbe2c7f3006077423 */ /* 0x080fe40000010011 */
[-C--:B------:R-:W-:Y:S01]  /*5a20*/  FFMA.FTZ R12, R9, R17.reuse, -0.16845393180847167969 ;  /* 0xbe2c7f30090c7423 */ /* 0x080fe20000010011 */
[----:B------:R-:W-:Y:S01]  /*5a30*/  F2FP.BF16.PACK_AB R24, R21, R24 ;  /* 0x000000181518723e */ /* 0x000fe200000010ff */
[-C--:B------:R-:W-:Y:S02]  /*5a40*/  FFMA.FTZ R15, R14, R17.reuse, -0.16845393180847167969 ;  /* 0xbe2c7f300e0f7423 */ /* 0x080fe40000010011 */
[----:B------:R-:W-:-:S02]  /*5a50*/  FFMA.FTZ R17, R16, R17, -0.16845393180847167969 ;  /* 0xbe2c7f3010117423 */ /* 0x000fc40000010011 */
[----:B------:R-:W-:Y:S01]  /*5a60*/  FFMA.FTZ R7, R6, R7, 0.1716887056827545166 ;  /* 0x3e2fcf2a06077423 */ /* 0x000fe20000010007 */
[----:B------:R0:W-:Y:S01]  /*5a70*/  STS.64 [R34+0x400], R24 ;  /* 0x0004001822007388 */ /* 0x0001e20000000a00 */
[C---:B------:R-:W-:Y:S02]  /*5a80*/  FFMA.FTZ R17, R16.reuse, R17, 0.1716887056827545166 ;  /* 0x3e2fcf2a10117423 */ /* 0x040fe40000010011 */
[----:B------:R-:W-:Y:S01]  /*5a90*/  FFMA.FTZ R12, R9, R12, 0.1716887056827545166 ;  /* 0x3e2fcf2a090c7423 */ /* 0x000fe2000001000c */
[----:B------:R-:W-:Y:S01]  /*5aa0*/  STS.64 [R20+0x1000], R30 ;  /* 0x0010001e14007388 */ /* 0x000fe20000000a00 */
[----:B------:R-:W-:Y:S02]  /*5ab0*/  FFMA.FTZ R17, R16, R17, -0.17900948226451873779 ;  /* 0xbe374e4310117423 */ /* 0x000fe40000010011 */
[----:B------:R-:W-:Y:S01]  /*5ac0*/  FFMA.FTZ R7, R6, R7, -0.17900948226451873779 ;  /* 0xbe374e4306077423 */ /* 0x000fe20000010007 */
[----:B------:R1:W-:Y:S01]  /*5ad0*/  STS.64 [R20+0x1400], R22 ;  /* 0x0014001614007388 */ /* 0x0003e20000000a00 */
[----:B------:R-:W-:-:S02]  /*5ae0*/  FFMA.FTZ R17, R16, R17, 0.20512372255325317383 ;  /* 0x3e520bf410117423 */ /* 0x000fc40000010011 */
[----:B------:R-:W-:Y:S01]  /*5af0*/  FFMA.FTZ R15, R14, R15, 0.1716887056827545166 ;  /* 0x3e2fcf2a0e0f7423 */ /* 0x000fe2000001000f */
[----:B------:R-:W-:Y:S01]  /*5b00*/  BAR.SYNC.DEFER_BLOCKING 0x0 ;  /* 0x0000000000007b1d */ /* 0x000fe20000010000 */
[C---:B------:R-:W-:Y:S01]  /*5b10*/  FFMA.FTZ R17, R16.reuse, R17, -0.24046532809734344482 ;  /* 0xbe763c8b10117423 */ /* 0x040fe20000010011 */
[----:B0-----:R-:W-:Y:S01]  /*5b20*/  SHF.L.U32 R25, R51, 0x3, RZ ;  /* 0x0000000333197819 */ /* 0x001fe200000006ff */
[----:B------:R-:W-:Y:S02]  /*5b30*/  FFMA.FTZ R12, R9, R12, -0.17900948226451873779 ;  /* 0xbe374e43090c7423 */ /* 0x000fe4000001000c */
[----:B------:R-:W-:Y:S02]  /*5b40*/  FFMA.FTZ R17, R16, R17, 0.28857114911079406738 ;  /* 0x3e93bf9910117423 */ /* 0x000fe40000010011 */
[----:B------:R-:W-:Y:S01]  /*5b50*/  FFMA.FTZ R7, R6, R7, 0.20512372255325317383 ;  /* 0x3e520bf406077423 */ /* 0x000fe20000010007 */
[----:B-1----:R-:W-:Y:S01]  /*5b60*/  LOP3.LUT R22, R36, 0x10, RZ, 0x3c, !PT ;  /* 0x0000001024167812 */ /* 0x002fe200078e3cff */
[----:B------:R-:W-:Y:S01]  /*5b70*/  FFMA.FTZ R17, R16, R17, -0.36067417263984680176 ;  /* 0xbeb8aa4910117423 */ /* 0x000fe20000010011 */
[----:B------:R-:W-:Y:S01]  /*5b80*/  LEA R23, R51, -R51, 0x3 ;  /* 0x8000003333177211 */ /* 0x000fe200078e18ff */
[----:B------:R-:W-:-:S02]  /*5b90*/  FFMA.FTZ R15, R14, R15, -0.17900948226451873779 ;  /* 0xbe374e430e0f7423 */ /* 0x000fc4000001000f */
[C---:B------:R-:W-:Y:S02]  /*5ba0*/  FFMA.FTZ R12, R9.reuse, R12, 0.20512372255325317383 ;  /* 0x3e520bf4090c7423 */ /* 0x040fe4000001000c */
[----:B------:R-:W-:Y:S02]  /*5bb0*/  FFMA.FTZ R17, R16, R17, 0.48089820146560668945 ;  /* 0x3ef6384a10117423 */ /* 0x000fe40000010011 */
[----:B------:R-:W-:Y:S02]  /*5bc0*/  FFMA.FTZ R7, R6, R7, -0.24046532809734344482 ;  /* 0xbe763c8b06077423 */ /* 0x000fe40000010007 */
[----:B------:R-:W-:Y:S02]  /*5bd0*/  FFMA.FTZ R15, R14, R15, 0.20512372255325317383 ;  /* 0x3e520bf40e0f7423 */ /* 0x000fe4000001000f */
[----:B------:R-:W-:Y:S02]  /*5be0*/  FFMA.FTZ R12, R9, R12, -0.24046532809734344482 ;  /* 0xbe763c8b090c7423 */ /* 0x000fe4000001000c */
[----:B------:R-:W-:Y:S01]  /*5bf0*/  FFMA.FTZ R17, R16, R17, -0.72134751081466674805 ;  /* 0xbf38aa3b10117423 */ /* 0x000fe20000010011 */
[----:B------:R0:W1:Y:S01]  /*5c00*/  LDS.64 R42, [R36] ;  /* 0x00000000242a7984 */ /* 0x0000620000000a00 */
[----:B------:R-:W-:-:S02]  /*5c10*/  FFMA.FTZ R7, R6, R7, 0.28857114911079406738 ;  /* 0x3e93bf9906077423 */ /* 0x000fc40000010007 */
[----:B------:R-:W-:Y:S01]  /*5c20*/  FFMA.FTZ R15, R14, R15, -0.24046532809734344482 ;  /* 0xbe763c8b0e0f7423 */ /* 0x000fe2000001000f */
[----:B------:R-:W-:Y:S01]  /*5c30*/  LDS.64 R46, [R22] ;  /* 0x00000000162e7984 */ /* 0x000fe20000000a00 */
[C---:B------:R-:W-:Y:S02]  /*5c40*/  FFMA.FTZ R12, R9.reuse, R12, 0.28857114911079406738 ;  /* 0x3e93bf99090c7423 */ /* 0x040fe4000001000c */
[----:B------:R-:W-:Y:S02]  /*5c50*/  FMUL R17, R16, R17 ;  /* 0x0000001110117220 */ /* 0x000fe40000400000 */
[----:B------:R-:W-:Y:S02]  /*5c60*/  FFMA.FTZ R7, R6, R7, -0.36067417263984680176 ;  /* 0xbeb8aa4906077423 */ /* 0x000fe40000010007 */
[----:B------:R-:W-:Y:S02]  /*5c70*/  FFMA.FTZ R15, R14, R15, 0.28857114911079406738 ;  /* 0x3e93bf990e0f7423 */ /* 0x000fe4000001000f */
[----:B------:R-:W-:-:S02]  /*5c80*/  FFMA.FTZ R12, R9, R12, -0.36067417263984680176 ;  /* 0xbeb8aa49090c7423 */ /* 0x000fc4000001000c */
[----:B------:R-:W-:Y:S02]  /*5c90*/  FMUL R17, R16, R17 ;  /* 0x0000001110117220 */ /* 0x000fe40000400000 */
[----:B------:R-:W-:Y:S02]  /*5ca0*/  FFMA.FTZ R7, R6, R7, 0.48089820146560668945 ;  /* 0x3ef6384a06077423 */ /* 0x000fe40000010007 */
[----:B------:R-:W-:Y:S02]  /*5cb0*/  FFMA.FTZ R15, R14, R15, -0.36067417263984680176 ;  /* 0xbeb8aa490e0f7423 */ /* 0x000fe4000001000f */
[----:B------:R-:W-:Y:S02]  /*5cc0*/  FFMA.FTZ R12, R9, R12, 0.48089820146560668945 ;  /* 0x3ef6384a090c7423 */ /* 0x000fe4000001000c */
[----:B------:R-:W-:Y:S02]  /*5cd0*/  FFMA.FTZ R17, R16, 1.4426950216293334961, R17 ;  /* 0x3fb8aa3b10117823 */ /* 0x000fe40000010011 */
[----:B------:R-:W-:-:S02]  /*5ce0*/  FFMA.FTZ R7, R6, R7, -0.72134751081466674805 ;  /* 0xbf38aa3b06077423 */ /* 0x000fc40000010007 */
[----:B------:R-:W-:Y:S02]  /*5cf0*/  FFMA.FTZ R15, R14, R15, 0.48089820146560668945 ;  /* 0x3ef6384a0e0f7423 */ /* 0x000fe4000001000f */
[----:B------:R-:W-:Y:S02]  /*5d00*/  FFMA.FTZ R12, R9, R12, -0.72134751081466674805 ;  /* 0xbf38aa3b090c7423 */ /* 0x000fe4000001000c */
[----:B------:R-:W-:Y:S01]  /*5d10*/  FADD R40, R18, R17 ;  /* 0x0000001112287221 */ /* 0x000fe20000000000 */
[----:B------:R-:W-:Y:S01]  /*5d20*/  LOP3.LUT R18, R36, 0x8, RZ, 0x3c, !PT ;  /* 0x0000000824127812 */ /* 0x000fe200078e3cff */
[----:B------:R-:W-:Y:S01]  /*5d30*/  FMUL R7, R6, R7 ;  /* 0x0000000706077220 */ /* 0x000fe20000400000 */
[----:B0-----:R-:W-:Y:S01]  /*5d40*/  LOP3.LUT R36, R36, 0x18, RZ, 0x3c, !PT ;  /* 0x0000001824247812 */ /* 0x001fe200078e3cff */
[----:B------:R-:W-:Y:S01]  /*5d50*/  FFMA.FTZ R15, R14, R15, -0.72134751081466674805 ;  /* 0xbf38aa3b0e0f7423 */ /* 0x000fe2000001000f */
[----:B------:R-:W-:Y:S01]  /*5d60*/  SHF.L.U32 R17, R51, 0x2, RZ ;  /* 0x0000000233117819 */ /* 0x000fe200000006ff */
[C---:B------:R-:W-:Y:S01]  /*5d70*/  FMUL R12, R9.reuse, R12 ;  /* 0x0000000c090c7220 */ /* 0x040fe20000400000 */
[----:B------:R0:W2:Y:S01]  /*5d80*/  LDS.64 R44, [R18] ;  /* 0x00000000122c7984 */ /* 0x0000a20000000a00 */
[----:B------:R-:W-:Y:S01]  /*5d90*/  FMUL R7, R6, R7 ;  /* 0x0000000706077220 */ /* 0x000fe20000400000 */
[----:B-1----:R-:W-:Y:S01]  /*5da0*/  PRMT R50, R42, 0x7632, R50 ;  /* 0x000076322a327816 */ /* 0x002fe20000000032 */
[----:B------:R-:W-:Y:S01]  /*5db0*/  FMUL R15, R14, R15 ;  /* 0x0000000f0e0f7220 */ /* 0x000fe20000400000 */
[----:B------:R-:W1:Y:S01]  /*5dc0*/  LDS.64 R48, [R36] ;  /* 0x0000000024307984 */ /* 0x000e620000000a00 */
[----:B------:R-:W-:-:S02]  /*5dd0*/  FMUL R12, R9, R12 ;  /* 0x0000000c090c7220 */ /* 0x000fc40000400000 */
[----:B------:R-:W-:Y:S01]  /*5de0*/  FFMA.FTZ R7, R6, 1.4426950216293334961, R7 ;  /* 0x3fb8aa3b06077823 */ /* 0x000fe20000010007 */
[----:B------:R-:W-:Y:S01]  /*5df0*/  @P0 MOV R6, 0x7f800000 ;  /* 0x7f80000000060802 */ /* 0x000fe20000000f00 */
[C---:B------:R-:W-:Y:S01]  /*5e00*/  FMUL R15, R14.reuse, R15 ;  /* 0x0000000f0e0f7220 */ /* 0x040fe20000400000 */
[----:B------:R-:W-:Y:S01]  /*5e10*/  STG.E.U16 [R4.64], R42 ;  /* 0x0000002a04007986 */ /* 0x000fe2000c101504 */
[----:B------:R-:W-:Y:S02]  /*5e20*/  FFMA.FTZ R9, R9, 1.4426950216293334961, R12 ;  /* 0x3fb8aa3b09097823 */ /* 0x000fe4000001000c */
[----:B------:R-:W-:Y:S01]  /*5e30*/  FFMA.FTZ R14, R14, 1.4426950216293334961, R15 ;  /* 0x3fb8aa3b0e0e7823 */ /* 0x000fe2000001000f */
[----:B------:R-:W-:Y:S01]  /*5e40*/  LEA R15, R51, R51, 0x1 ;  /* 0x00000033330f7211 */ /* 0x000fe200078e08ff */
[----:B------:R-:W-:Y:S01]  /*5e50*/  FADD R0, R0, R7 ;  /* 0x0000000700007221 */ /* 0x000fe20000000000 */
[----:B------:R-:W-:Y:S01]  /*5e60*/  @P1 MOV R7, 0x7f800000 ;  /* 0x7f80000000071802 */ /* 0x000fe20000000f00 */
[----:B------:R-:W-:Y:S01]  /*5e70*/  FADD R9, R10, R9 ;  /* 0x000000090a097221 */ /* 0x000fe20000000000 */
[----:B------:R-:W-:Y:S01]  /*5e80*/  @P4 MOV R10, 0x7f800000 ;  /* 0x7f800000000a4802 */ /* 0x000fe20000000f00 */
[----:B------:R-:W-:Y:S01]  /*5e90*/  @P0 FFMA.FTZ R0, R35, R6, +INF ;  /* 0x7f80000023000423 */ /* 0x000fe20000010006 */
[----:B------:R-:W-:Y:S01]  /*5ea0*/  @P5 MOV R6, 0x7f800000 ;  /* 0x7f80000000065802 */ /* 0x000fe20000000f00 */
[----:B------:R-:W-:Y:S01]  /*5eb0*/  FADD R12, R11, R14 ;  /* 0x0000000e0b0c7221 */ /* 0x000fe20000000000 */
[C---:B------:R-:W-:Y:S01]  /*5ec0*/  SHF.L.U32 R11, R51.reuse, 0x1, RZ ;  /* 0x00000001330b7819 */ /* 0x040fe200000006ff */
[----:B------:R-:W-:Y:S01]  /*5ed0*/  IMAD R21, R51, 0x6, RZ ;  /* 0x0000000633157824 */ /* 0x000fe200078e02ff */
[----:B------:R-:W-:Y:S01]  /*5ee0*/  FSETP.NEU.AND P0, PT, R39, RZ, PT ;  /* 0x000000ff2700720b */ /* 0x000fe20003f0d000 */
[----:B------:R-:W-:Y:S01]  /*5ef0*/  @P5 FFMA.FTZ R12, R37, R6, +INF ;  /* 0x7f800000250c5423 */ /* 0x000fe20000010006 */
[----:B------:R-:W-:Y:S01]  /*5f00*/  FSEL R0, R0, -INF , P3 ;  /* 0xff80000000007808 */ /* 0x000fe20001800000 */
[----:B------:R-:W-:Y:S01]  /*5f10*/  @P4 FFMA.FTZ R40, R39, R10, +INF ;  /* 0x7f80000027284423 */ /* 0x000fe2000001000a */
[-C--:B------:R-:W-:Y:S01]  /*5f20*/  IADD3 R6, P4, R11, R4.reuse, RZ ;  /* 0x000000040b067210 */ /* 0x080fe20007f9e0ff */
[C---:B------:R-:W-:Y:S01]  /*5f30*/  IMAD R29, R51.reuse, 0xa, RZ ;  /* 0x0000000a331d7824 */ /* 0x040fe200078e02ff */
[CC--:B------:R-:W-:Y:S01]  /*5f40*/  LEA R10, P5, R51.reuse, R4.reuse, 0x2 ;  /* 0x00000004330a7211 */ /* 0x0c0fe200078a10ff */
[----:B------:R-:W-:Y:S01]  /*5f50*/  IMAD R33, R51, 0xc, RZ ;  /* 0x0000000c33217824 */ /* 0x000fe200078e02ff */
[-C--:B------:R-:W-:Y:S01]  /*5f60*/  IADD3 R14, P6, R21, R4.reuse, RZ ;  /* 0x00000004150e7210 */ /* 0x080fe20007fde0ff */
[----:B------:R-:W-:Y:S01]  /*5f70*/  @P1 FFMA.FTZ R9, R38, R7, +INF ;  /* 0x7f80000026091423 */ /* 0x000fe20000010007 */
[----:B------:R-:W-:Y:S01]  /*5f80*/  FSETP.NEU.AND P1, PT, R37, RZ, PT ;  /* 0x000000ff2500720b */ /* 0x000fe20003f2d000 */
[C---:B------:R-:W-:Y:S01]  /*5f90*/  IMAD R37, R51.reuse, 0xe, RZ ;  /* 0x0000000e33257824 */ /* 0x040fe200078e02ff */
[CC--:B------:R-:W-:Y:S01]  /*5fa0*/  LEA.HI.X.SX32 R7, R51.reuse, R5.reuse, 0x1, P4 ;  /* 0x0000000533077211 */ /* 0x0c0fe200020f0eff */
[----:B------:R-:W-:Y:S01]  /*5fb0*/  IMAD R53, R51, 0x12, RZ ;  /* 0x0000001233357824 */ /* 0x000fe200078e02ff */
[-C--:B------:R-:W-:Y:S01]  /*5fc0*/  LEA.HI.X.SX32 R11, R11, R5.reuse, 0x1, P5 ;  /* 0x000000050b0b7211 */ /* 0x080fe200028f0eff */
[----:B------:R-:W-:Y:S01]  /*5fd0*/  IMAD R55, R51, 0x14, RZ ;  /* 0x0000001433377824 */ /* 0x000fe200078e02ff */
[-C--:B------:R-:W-:Y:S01]  /*5fe0*/  LEA.HI.X.SX32 R15, R15, R5.reuse, 0x1, P6 ;  /* 0x000000050f0f7211 */ /* 0x080fe200030f0eff */
[C---:B------:R-:W-:Y:S01]  /*5ff0*/  IMAD R57, R51.reuse, 0x16, RZ ;  /* 0x0000001633397824 */ /* 0x040fe200078e02ff */
[CC--:B------:R-:W-:Y:S01]  /*6000*/  LEA R16, P4, R51.reuse, R4.reuse, 0x3 ;  /* 0x0000000433107211 */ /* 0x0c0fe200078818ff */
[----:B------:R-:W-:Y:S01]  /*6010*/  IMAD R59, R51, 0x18, RZ ;  /* 0x00000018333b7824 */ /* 0x000fe200078e02ff */
[-C--:B0-----:R-:W-:Y:S01]  /*6020*/  IADD3 R18, P5, R29, R4.reuse, RZ ;  /* 0x000000041d127210 */ /* 0x081fe20007fbe0ff */
[----:B------:R-:W-:Y:S01]  /*6030*/  IMAD R31, R51, 0xb, RZ ;  /* 0x0000000b331f7824 */ /* 0x000fe200078e02ff */
[-C--:B------:R-:W-:Y:S01]  /*6040*/  IADD3 R20, P6, R33, R4.reuse, RZ ;  /* 0x0000000421147210 */ /* 0x080fe20007fde0ff */
[----:B------:R-:W-:Y:S01]  /*6050*/  IMAD R61, R51, 0x1a, RZ ;  /* 0x0000001a333d7824 */ /* 0x000fe200078e02ff */
[-C--:B------:R-:W-:Y:S01]  /*6060*/  LEA.HI.X.SX32 R17, R17, R5.reuse, 0x1, P4 ;  /* 0x0000000511117211 */ /* 0x080fe200020f0eff */
[----:B------:R-:W-:Y:S01]  /*6070*/  IMAD R63, R51, 0x1c, RZ ;  /* 0x0000001c333f7824 */ /* 0x000fe200078e02ff */
[-C--:B------:R-:W-:Y:S01]  /*6080*/  LEA.HI.X.SX32 R19, R19, R5.reuse, 0x1, P5 ;  /* 0x0000000513137211 */ /* 0x080fe200028f0eff */
[----:B------:R-:W-:Y:S01]  /*6090*/  IMAD R65, R51, 0x1e, RZ ;  /* 0x0000001e33417824 */ /* 0x000fe200078e02ff */
[----:B------:R-:W-:Y:S01]  /*60a0*/  LEA.HI.X.SX32 R21, R21, R5, 0x1, P6 ;  /* 0x0000000515157211 */ /* 0x000fe200030f0eff */
[----:B------:R-:W-:Y:S01]  /*60b0*/  IMAD R35, R51, 0xd, RZ ;  /* 0x0000000d33237824 */ /* 0x000fe200078e02ff */
[-C--:B------:R-:W-:Y:S01]  /*60c0*/  IADD3 R22, P4, R37, R4.reuse, RZ ;  /* 0x0000000425167210 */ /* 0x080fe20007f9e0ff */
[----:B------:R0:W-:Y:S01]  /*60d0*/  STG.E.U16 [R6.64], R50 ;  /* 0x0000003206007986 */ /* 0x0001e2000c101504 */
[----:B------:R-:W-:-:S02]  /*60e0*/  LEA R24, P5, R51, R4, 0x4 ;  /* 0x0000000433187211 */ /* 0x000fc400078a20ff */
[-C--:B------:R-:W-:Y:S01]  /*60f0*/  IADD3 R26, P6, R53, R4.reuse, RZ ;  /* 0x00000004351a7210 */ /* 0x080fe20007fde0ff */
[----:B--2---:R1:W-:Y:S01]  /*6100*/  STG.E.U16 [R10.64], R44 ;  /* 0x0000002c0a007986 */ /* 0x0043e2000c101504 */
[-C--:B------:R-:W-:Y:S02]  /*6110*/  LEA.HI.X.SX32 R23, R23, R5.reuse, 0x1, P4 ;  /* 0x0000000517177211 */ /* 0x080fe400020f0eff */
[-C--:B------:R-:W-:Y:S02]  /*6120*/  LEA.HI.X.SX32 R25, R25, R5.reuse, 0x1, P5 ;  /* 0x0000000519197211 */ /* 0x080fe400028f0eff */
[----:B------:R-:W-:Y:S02]  /*6130*/  LEA.HI.X.SX32 R27, R27, R5, 0x1, P6 ;  /* 0x000000051b1b7211 */ /* 0x000fe400030f0eff */
[-C--:B------:R-:W-:Y:S01]  /*6140*/  IADD3 R28, P4, R55, R4.reuse, RZ ;  /* 0x00000004371c7210 */ /* 0x080fe20007f9e0ff */
[----:B0-----:R-:W-:Y:S01]  /*6150*/  FFMA R6, R0, 0.69314718246459960938, R13 ;  /* 0x3f31721800067823 */ /* 0x001fe2000000000d */
[----:B------:R-:W-:-:S02]  /*6160*/  IADD3 R30, P5, R57, R4, RZ ;  /* 0x00000004391e7210 */ /* 0x000fc40007fbe0ff */
[-C--:B------:R-:W-:Y:S02]  /*6170*/  IADD3 R32, P6, R59, R4.reuse, RZ ;  /* 0x000000043b207210 */ /* 0x080fe40007fde0ff */
[-C--:B------:R-:W-:Y:S02]  /*6180*/  LEA.HI.X.SX32 R29, R29, R5.reuse, 0x1, P4 ;  /* 0x000000051d1d7211 */ /* 0x080fe400020f0eff */
[-C--:B------:R-:W-:Y:S02]  /*6190*/  LEA.HI.X.SX32 R31, R31, R5.reuse, 0x1, P5 ;  /* 0x000000051f1f7211 */ /* 0x080fe400028f0eff */
[----:B------:R-:W-:Y:S02]  /*61a0*/  LEA.HI.X.SX32 R33, R33, R5, 0x1, P6 ;  /* 0x0000000521217211 */ /* 0x000fe400030f0eff */
[----:B------:R-:W-:Y:S02]  /*61b0*/  LEA R39, R51, -R51, 0x4 ;  /* 0x8000003333277211 */ /* 0x000fe400078e20ff */
[----:B------:R-:W-:-:S02]  /*61c0*/  IADD3 R34, P4, R61, R4, RZ ;  /* 0x000000043d227210 */ /* 0x000fc40007f9e0ff */
[-C--:B------:R-:W-:Y:S02]  /*61d0*/  IADD3 R36, P5, R63, R4.reuse, RZ ;  /* 0x000000043f247210 */ /* 0x080fe40007fbe0ff */
[----:B------:R-:W-:Y:S02]  /*61e0*/  IADD3 R38, P6, R65, R4, RZ ;  /* 0x0000000441267210 */ /* 0x000fe40007fde0ff */
[----:B------:R-:W-:Y:S02]  /*61f0*/  PRMT R7, R44, 0x7632, R7 ;  /* 0x000076322c077816 */ /* 0x000fe40000000007 */
[-C--:B------:R-:W-:Y:S02]  /*6200*/  LEA.HI.X.SX32 R35, R35, R5.reuse, 0x1, P4 ;  /* 0x0000000523237211 */ /* 0x080fe400020f0eff */
[-C--:B------:R-:W-:Y:S01]  /*6210*/  LEA.HI.X.SX32 R37, R37, R5.reuse, 0x1, P5 ;  /* 0x0000000525257211 */ /* 0x080fe200028f0eff */
[----:B------:R0:W-:Y:S01]  /*6220*/  STG.E.U16 [R14.64], R7 ;  /* 0x000000070e007986 */ /* 0x0001e2000c101504 */
[----:B------:R-:W-:-:S02]  /*6230*/  LEA.HI.X.SX32 R39, R39, R5, 0x1, P6 ;  /* 0x0000000527277211 */ /* 0x000fc400030f0eff */
[----:B------:R-:W-:Y:S01]  /*6240*/  PRMT R5, R46, 0x7632, R5 ;  /* 0x000076322e057816 */ /* 0x000fe20000000005 */
[----:B------:R2:W-:Y:S01]  /*6250*/  STG.E.U16 [R16.64], R46 ;  /* 0x0000002e10007986 */ /* 0x0005e2000c101504 */
[----:B-1----:R-:W-:Y:S02]  /*6260*/  PRMT R11, R48, 0x7632, R11 ;  /* 0x00007632300b7816 */ /* 0x002fe4000000000b */
[----:B------:R-:W-:Y:S01]  /*6270*/  PRMT R4, R45, 0x7632, R4 ;  /* 0x000076322d047816 */ /* 0x000fe20000000004 */
[----:B------:R1:W-:Y:S01]  /*6280*/  STG.E.U16 [R18.64], R5 ;  /* 0x0000000512007986 */ /* 0x0003e2000c101504 */
[----:B------:R-:W-:Y:S02]  /*6290*/  FSEL R9, R9, -INF , P2 ;  /* 0xff80000009097808 */ /* 0x000fe40001000000 */
[----:B------:R-:W-:Y:S01]  /*62a0*/  FSEL R12, R12, -INF , P1 ;  /* 0xff8000000c0c7808 */ /* 0x000fe20000800000 */
[----:B------:R-:W-:Y:S01]  /*62b0*/  STG.E.U16 [R20.64], R48 ;  /* 0x0000003014007986 */ /* 0x000fe2000c101504 */
[----:B0-----:R-:W-:Y:S01]  /*62c0*/  PRMT R15, R43, 0x7632, R15 ;  /* 0x000076322b0f7816 */ /* 0x001fe2000000000f */
[----:B------:R-:W-:Y:S01]  /*62d0*/  FFMA R7, R9, 0.69314718246459960938, R174 ;  /* 0x3f31721809077823 */ /* 0x000fe200000000ae */
[----:B------:R-:W-:Y:S01]  /*62e0*/  LOP3.LUT R10, R8, 0x1f8, RZ, 0xc0, !PT ;  /* 0x000001f8080a7812 */ /* 0x000fe200078ec0ff */
[----:B------:R-:W-:Y:S01]  /*62f0*/  STG.E.U16 [R22.64], R11 ;  /* 0x0000000b16007986 */ /* 0x000fe2000c101504 */
[----:B--2---:R-:W-:Y:S01]  /*6300*/  PRMT R17, R47, 0x7632, R17 ;  /* 0x000076322f117816 */ /* 0x004fe20000000011 */
[C---:B------:R-:W-:Y:S01]  /*6310*/  IMAD.HI R8, R3.reuse, 0x4, RZ ;  /* 0x0000000403087827 */ /* 0x040fe200078e02ff */
[----:B------:R-:W-:Y:S01]  /*6320*/  SHF.L.U32 R9, R3, 0x2, RZ ;  /* 0x0000000203097819 */ /* 0x000fe200000006ff */
[----:B------:R-:W-:Y:S01]  /*6330*/  STG.E.U16 [R24.64], R43 ;  /* 0x0000002b18007986 */ /* 0x000fe2000c101504 */
[----:B-1----:R-:W-:Y:S01]  /*6340*/  PRMT R19, R49, 0x7632, R19 ;  /* 0x0000763231137816 */ /* 0x002fe20000000013 */
[----:B------:R-:W-:Y:S01]  /*6350*/  IMAD.HI R3, R2, 0x4, RZ ;  /* 0x0000000402037827 */ /* 0x000fe200078e02ff */
[----:B------:R-:W-:Y:S01]  /*6360*/  FSEL R5, R40, -INF , P0 ;  /* 0xff80000028057808 */ /* 0x000fe20000000000 */
[----:B------:R-:W-:Y:S01]  /*6370*/  STG.E.U16 [R26.64], R15 ;  /* 0x0000000f1a007986 */ /* 0x000fe2000c101504 */
[----:B------:R-:W-:-:S03]  /*6380*/  SHF.L.U32 R0, R2, 0x2, RZ ;  /* 0x0000000202007819 */ /* 0x000fc600000006ff */
[----:B------:R-:W-:Y:S01]  /*6390*/  STG.E.U16 [R28.64], R45 ;  /* 0x0000002d1c007986 */ /* 0x000fe2000c101504 */
[----:B------:R-:W-:Y:S01]  /*63a0*/  FFMA R5, R5, 0.69314718246459960938, R84 ;  /* 0x3f31721805057823 */ /* 0x000fe20000000054 */
[----:B------:R-:W-:Y:S02]  /*63b0*/  IADD3 R2, P0, P1, R9, c[0x0][0x180], R0 ;  /* 0x0000600009027a10 */ /* 0x000fe4000791e000 */
[----:B------:R0:W-:Y:S02]  /*63c0*/  STG.E.U16 [R30.64], R4 ;  /* 0x000000041e007986 */ /* 0x0001e4000c101504 */
[----:B------:R-:W-:Y:S02]  /*63d0*/  IADD3.X R3, R8, c[0x0][0x184], R3, P0, P1 ;  /* 0x0000610008037a10 */ /* 0x000fe400007e2403 */
[----:B------:R-:W-:Y:S04]  /*63e0*/  STG.E.U16 [R32.64], R47 ;  /* 0x0000002f20007986 */ /* 0x000fe8000c101504 */
[----:B------:R-:W-:Y:S04]  /*63f0*/  STG.E.U16 [R34.64], R17 ;  /* 0x0000001122007986 */ /* 0x000fe8000c101504 */
[----:B------:R-:W-:Y:S01]  /*6400*/  STG.E.U16 [R36.64], R49 ;  /* 0x0000003124007986 */ /* 0x000fe2000c101504 */
[----:B0-----:R-:W-:-:S03]  /*6410*/  FFMA R4, R12, 0.69314718246459960938, R197 ;  /* 0x3f3172180c047823 */ /* 0x001fc600000000c5 */
[----:B------:R-:W-:Y:S04]  /*6420*/  STG.E.U16 [R38.64], R19 ;  /* 0x0000001326007986 */ /* 0x000fe8000c101504 */
[----:B------:R-:W-:Y:S06]  /*6430*/  BAR.SYNC.DEFER_BLOCKING 0x0 ;  /* 0x0000000000007b1d */ /* 0x000fec0000010000 */
[----:B------:R-:W-:Y:S04]  /*6440*/  STS.64 [R10], R6 ;  /* 0x000000060a007388 */ /* 0x000fe80000000a00 */
[----:B------:R-:W-:Y:S04]  /*6450*/  STS.64 [R10+0x200], R4 ;  /* 0x000200040a007388 */ /* 0x000fe80000000a00 */
[----:B------:R-:W-:Y:S06]  /*6460*/  BAR.SYNC.DEFER_BLOCKING 0x0 ;  /* 0x0000000000007b1d */ /* 0x000fec0000010000 */
[----:B------:R-:W0:Y:S04]  /*6470*/  LDS R41, [R41] ;  /* 0x0000000029297984 */ /* 0x000e280000000800 */
[----:B0-----:R-:W-:Y:S01]  /*6480*/  STG.E [R2.64], R41 ;  /* 0x0000002902007986 */ /* 0x001fe2000c101904 */
[----:B------:R-:W-:Y:S05]  /*6490*/  EXIT ;  /* 0x000000000000794d */ /* 0x000fea0003800000 */
.L_x_2:
[----:B------:R-:W-:-:S00]  /*64a0*/  BRA `(.L_x_2) ;  /* 0xfffffff000007947 */ /* 0x000fc0000383ffff */
[----:B------:R-:W-:-:S00]  /*64b0*/  NOP ;  /* 0x0000000000007918 */ /* 0x000fc00000000000 */
        /* <DEDUP_REMOVED lines=12> */
.L_x_3:


//--------------------- .nv.global.init           --------------------------
	.section	.nv.global.init,"aw",@progbits
.nv.global.init:
	.type		_$_str,@object
	.size		_$_str,(.L_0 - _$_str)
_$_str:
        /*0000*/ 	.byte	0x5f, 0x5f, 0x43, 0x55, 0x44, 0x41, 0x5f, 0x46, 0x54, 0x5a, 0x00
.L_0:


//--------------------- .nv.shared.attn_fwd       --------------------------
	.section	.nv.shared.attn_fwd,"aw",@nobits
	.sectionflags	@""
	.align	16
